def matmul_kernel(
    a_ptr,
    b_ptr,
    c_ptr,
    M,
    N,
    K,
    stride_am,
    stride_ak,
    stride_bk,
    stride_bn,
    stride_cm,
    stride_cn,
    BLOCK_M: tl.constexpr,
    BLOCK_N: tl.constexpr,
    BLOCK_K: tl.constexpr,
    GROUP_M: tl.constexpr,
):
    pid = tl.program_id(axis=0)
    num_pid_m = tl.cdiv(M, BLOCK_M)
    num_pid_n = tl.cdiv(N, BLOCK_N)
    num_pid_in_group = GROUP_M * num_pid_n
    group_id = pid // num_pid_in_group
    first_pid_m = group_id * GROUP_M
    group_size_m = min(num_pid_m - first_pid_m, GROUP_M)
    pid_m = first_pid_m + ((pid % num_pid_in_group) % group_size_m)
    pid_n = (pid % num_pid_in_group) // group_size_m

    offs_am = (pid_m * BLOCK_M + tl.arange(0, BLOCK_M)) % M
    offs_bn = (pid_n * BLOCK_N + tl.arange(0, BLOCK_N)) % N
    offs_k = tl.arange(0, BLOCK_K)
    a_ptrs = a_ptr + offs_am[:, None] * stride_am + offs_k[None, :] * stride_ak
    b_ptrs = b_ptr + offs_k[:, None] * stride_bk + offs_bn[None, :] * stride_bn

    acc = tl.zeros((BLOCK_M, BLOCK_N), dtype=tl.float32)
    for kk in range(0, tl.cdiv(K, BLOCK_K)):
        a = tl.load(a_ptrs, mask=offs_k[None, :] < K - kk * BLOCK_K, other=0.0)
        b = tl.load(b_ptrs, mask=offs_k[:, None] < K - kk * BLOCK_K, other=0.0)
        acc = tl.dot(a, b, acc)
        a_ptrs += BLOCK_K * stride_ak
        b_ptrs += BLOCK_K * stride_bk

    c = acc.to(c_ptr.dtype.element_ty)
    offs_cm = pid_m * BLOCK_M + tl.arange(0, BLOCK_M)
    offs_cn = pid_n * BLOCK_N + tl.arange(0, BLOCK_N)
    c_ptrs = c_ptr + offs_cm[:, None] * stride_cm + offs_cn[None, :] * stride_cn
    mask = (offs_cm[:, None] < M) & (offs_cn[None, :] < N)
    tl.store(c_ptrs, c, mask=mask)

# config = {"BLOCK_K": 64, "BLOCK_M": 32, "BLOCK_N": 64, "GROUP_M": 8, "arch": "sm_100", "dtype": "fp16", "num_ctas": 1, "num_stages": 2, "num_warps": 4}
# arch = sm_100


// ===== COMPILED SASS (sm_100a) =====

	.target	sm_100a

	.elftype	@"ET_EXEC"


//--------------------- .note.nv.tkinfo           --------------------------
	.section	.note.nv.tkinfo,"",@"SHT_NOTE"
	.sectionflags	@"SHF_NOTE_NV_TKINFO"
	.tkinfo
        /*0018*/ 	.word	0x00000081
        /*0030*/ 	.string	""
        /*0030*/ 	.string	"ptxas-blackwell"
        /*0030*/ 	.string	"Cuda compilation tools, release 12.9, V12.9.86"
        /*0030*/ 	.string	"Build cuda_12.9.r12.9/compiler.36037853_0"
        /*0030*/ 	.string	"-v  -suppress-debug-info  -lineinfo  -arch sm_100a "



//--------------------- .note.nv.cuver            --------------------------
	.section	.note.nv.cuver,"",@"SHT_NOTE"
	.sectionflags	@"SHF_NOTE_NV_CUVER"
        /*0018*/ 	.short	0x0001
        /*001a*/ 	.short	0x0064
        /*001c*/ 	.short	0x0001
        /*001e*/ 	.short	0x0000
        /*0020*/ 	.short	0x0001
        /*0022*/ 	.short	0x0000


//--------------------- .nv.info                  --------------------------
	.section	.nv.info,"",@"SHT_CUDA_INFO"
	.align	4


	//----- nvinfo : EIATTR_REGCOUNT
	.align		4
        /*0000*/ 	.byte	0x04, 0x2f
        /*0002*/ 	.short	(.L_1 - .L_0)
	.align		4
.L_0:
        /*0004*/ 	.word	index@(matmul_kernel)
        /*0008*/ 	.word	0x000000a6


	//----- nvinfo : EIATTR_FRAME_SIZE
	.align		4
.L_1:
        /*000c*/ 	.byte	0x04, 0x11
        /*000e*/ 	.short	(.L_3 - .L_2)
	.align		4
.L_2:
        /*0010*/ 	.word	index@(matmul_kernel)
        /*0014*/ 	.word	0x00000000


	//----- nvinfo : EIATTR_MIN_STACK_SIZE
	.align		4
.L_3:
        /*0018*/ 	.byte	0x04, 0x12
        /*001a*/ 	.short	(.L_5 - .L_4)
	.align		4
.L_4:
        /*001c*/ 	.word	index@(matmul_kernel)
        /*0020*/ 	.word	0x00000000
.L_5:


//--------------------- .nv.info.matmul_kernel    --------------------------
	.section	.nv.info.matmul_kernel,"",@"SHT_CUDA_INFO"
	.sectionflags	@""
	.align	4


	//----- nvinfo : EIATTR_CUDA_API_VERSION
	.align		4
        /*0000*/ 	.byte	0x04, 0x37
        /*0002*/ 	.short	(.L_7 - .L_6)
.L_6:
        /*0004*/ 	.word	0x00000081


	//----- nvinfo : EIATTR_KPARAM_INFO
	.align		4
.L_7:
        /*0008*/ 	.byte	0x04, 0x17
        /*000a*/ 	.short	(.L_9 - .L_8)
.L_8:
        /*000c*/ 	.word	0x00000000
        /*0010*/ 	.short	0x000d
        /*0012*/ 	.short	0x0048
        /*0014*/ 	.byte	0x00, 0xf4, 0x21, 0x00


	//----- nvinfo : EIATTR_KPARAM_INFO
	.align		4
.L_9:
        /*0018*/ 	.byte	0x04, 0x17
        /*001a*/ 	.short	(.L_11 - .L_10)
.L_10:
        /*001c*/ 	.word	0x00000000
        /*0020*/ 	.short	0x000c
        /*0022*/ 	.short	0x0040
        /*0024*/ 	.byte	0x00, 0xf4, 0x21, 0x00


	//----- nvinfo : EIATTR_KPARAM_INFO
	.align		4
.L_11:
        /*0028*/ 	.byte	0x04, 0x17
        /*002a*/ 	.short	(.L_13 - .L_12)
.L_12:
        /*002c*/ 	.word	0x00000000
        /*0030*/ 	.short	0x000b
        /*0032*/ 	.short	0x0038
        /*0034*/ 	.byte	0x00, 0xf0, 0x11, 0x00


	//----- nvinfo : EIATTR_KPARAM_INFO
	.align		4
.L_13:
        /*0038*/ 	.byte	0x04, 0x17
        /*003a*/ 	.short	(.L_15 - .L_14)
.L_14:
        /*003c*/ 	.word	0x00000000
        /*0040*/ 	.short	0x000a
        /*0042*/ 	.short	0x0034
        /*0044*/ 	.byte	0x00, 0xf0, 0x11, 0x00


	//----- nvinfo : EIATTR_KPARAM_INFO
	.align		4
.L_15:
        /*0048*/ 	.byte	0x04, 0x17
        /*004a*/ 	.short	(.L_17 - .L_16)
.L_16:
        /*004c*/ 	.word	0x00000000
        /*0050*/ 	.short	0x0009
        /*0052*/ 	.short	0x0030
        /*0054*/ 	.byte	0x00, 0xf0, 0x11, 0x00


	//----- nvinfo : EIATTR_KPARAM_INFO
	.align		4
.L_17:
        /*0058*/ 	.byte	0x04, 0x17
        /*005a*/ 	.short	(.L_19 - .L_18)
.L_18:
        /*005c*/ 	.word	0x00000000
        /*0060*/ 	.short	0x0008
        /*0062*/ 	.short	0x002c
        /*0064*/ 	.byte	0x00, 0xf0, 0x11, 0x00


	//----- nvinfo : EIATTR_KPARAM_INFO
	.align		4
.L_19:
        /*0068*/ 	.byte	0x04, 0x17
        /*006a*/ 	.short	(.L_21 - .L_20)
.L_20:
        /*006c*/ 	.word	0x00000000
        /*0070*/ 	.short	0x0007
        /*0072*/ 	.short	0x0028
        /*0074*/ 	.byte	0x00, 0xf0, 0x11, 0x00


	//----- nvinfo : EIATTR_KPARAM_INFO
	.align		4
.L_21:
        /*0078*/ 	.byte	0x04, 0x17
        /*007a*/ 	.short	(.L_23 - .L_22)
.L_22:
        /*007c*/ 	.word	0x00000000
        /*0080*/ 	.short	0x0006
        /*0082*/ 	.short	0x0024
        /*0084*/ 	.byte	0x00, 0xf0, 0x11, 0x00


	//----- nvinfo : EIATTR_KPARAM_INFO
	.align		4
.L_23:
        /*0088*/ 	.byte	0x04, 0x17
        /*008a*/ 	.short	(.L_25 - .L_24)
.L_24:
        /*008c*/ 	.word	0x00000000
        /*0090*/ 	.short	0x0005
        /*0092*/ 	.short	0x0020
        /*0094*/ 	.byte	0x00, 0xf0, 0x11, 0x00


	//----- nvinfo : EIATTR_KPARAM_INFO
	.align		4
.L_25:
        /*0098*/ 	.byte	0x04, 0x17
        /*009a*/ 	.short	(.L_27 - .L_26)
.L_26:
        /*009c*/ 	.word	0x00000000
        /*00a0*/ 	.short	0x0004
        /*00a2*/ 	.short	0x001c
        /*00a4*/ 	.byte	0x00, 0xf0, 0x11, 0x00


	//----- nvinfo : EIATTR_KPARAM_INFO
	.align		4
.L_27:
        /*00a8*/ 	.byte	0x04, 0x17
        /*00aa*/ 	.short	(.L_29 - .L_28)
.L_28:
        /*00ac*/ 	.word	0x00000000
        /*00b0*/ 	.short	0x0003
        /*00b2*/ 	.short	0x0018
        /*00b4*/ 	.byte	0x00, 0xf0, 0x11, 0x00


	//----- nvinfo : EIATTR_KPARAM_INFO
	.align		4
.L_29:
        /*00b8*/ 	.byte	0x04, 0x17
        /*00ba*/ 	.short	(.L_31 - .L_30)
.L_30:
        /*00bc*/ 	.word	0x00000000
        /*00c0*/ 	.short	0x0002
        /*00c2*/ 	.short	0x0010
        /*00c4*/ 	.byte	0x00, 0xf4, 0x21, 0x00


	//----- nvinfo : EIATTR_KPARAM_INFO
	.align		4
.L_31:
        /*00c8*/ 	.byte	0x04, 0x17
        /*00ca*/ 	.short	(.L_33 - .L_32)
.L_32:
        /*00cc*/ 	.word	0x00000000
        /*00d0*/ 	.short	0x0001
        /*00d2*/ 	.short	0x0008
        /*00d4*/ 	.byte	0x00, 0xf4, 0x21, 0x00


	//----- nvinfo : EIATTR_KPARAM_INFO
	.align		4
.L_33:
        /*00d8*/ 	.byte	0x04, 0x17
        /*00da*/ 	.short	(.L_35 - .L_34)
.L_34:
        /*00dc*/ 	.word	0x00000000
        /*00e0*/ 	.short	0x0000
        /*00e2*/ 	.short	0x0000
        /*00e4*/ 	.byte	0x00, 0xf4, 0x21, 0x00


	//----- nvinfo : EIATTR_SPARSE_MMA_MASK
	.align		4
.L_35:
        /*00e8*/ 	.byte	0x03, 0x50
        /*00ea*/ 	.short	0x0000


	//----- nvinfo : EIATTR_MAXREG_COUNT
	.align		4
        /*00ec*/ 	.byte	0x03, 0x1b
        /*00ee*/ 	.short	0x00ff


	//----- nvinfo : EIATTR_NUM_BARRIERS
	.align		4
        /*00f0*/ 	.byte	0x02, 0x4c
        /*00f2*/ 	.byte	0x01
	.zero		1


	//----- nvinfo : EIATTR_VRC_CTA_INIT_COUNT
	.align		4
        /*00f4*/ 	.byte	0x02, 0x4a
	.zero		1
	.zero		1


	//----- nvinfo : EIATTR_EXIT_INSTR_OFFSETS
	.align		4
        /*00f8*/ 	.byte	0x04, 0x1c
        /*00fa*/ 	.short	(.L_37 - .L_36)


	//   ....[0]....
.L_36:
        /*00fc*/ 	.word	0x000049e0


	//   ....[1]....
        /*0100*/ 	.word	0x00004a10


	//----- nvinfo : EIATTR_REQNTID
	.align		4
.L_37:
        /*0104*/ 	.byte	0x04, 0x10
        /*0106*/ 	.short	(.L_39 - .L_38)
.L_38:
        /*0108*/ 	.word	0x00000080
        /*010c*/ 	.word	0x00000001
        /*0110*/ 	.word	0x00000001


	//----- nvinfo : EIATTR_CBANK_PARAM_SIZE
	.align		4
.L_39:
        /*0114*/ 	.byte	0x03, 0x19
        /*0116*/ 	.short	0x0050


	//----- nvinfo : EIATTR_PARAM_CBANK
	.align		4
        /*0118*/ 	.byte	0x04, 0x0a
        /*011a*/ 	.short	(.L_41 - .L_40)
	.align		4
.L_40:
        /*011c*/ 	.word	index@(.nv.constant0.matmul_kernel)
        /*0120*/ 	.short	0x0380
        /*0122*/ 	.short	0x0050


	//----- nvinfo : EIATTR_SW_WAR
	.align		4
.L_41:
        /*0124*/ 	.byte	0x04, 0x36
        /*0126*/ 	.short	(.L_43 - .L_42)
.L_42:
        /*0128*/ 	.word	0x00000008
.L_43:


//--------------------- .nv.compat                --------------------------
	.section	.nv.compat,"",@"SHT_CUDA_COMPAT_INFO"
	.align	4
        /*0000*/ 	.byte	0x02, 0x02, 0x01, 0x00, 0x02, 0x05, 0x05, 0x00, 0x02, 0x03, 0x00, 0x00, 0x02, 0x06, 0x01, 0x00


//--------------------- .nv.callgraph             --------------------------
	.section	.nv.callgraph,"",@"SHT_CUDA_CALLGRAPH"
	.align	4
	.sectionentsize	8
	.align		4
        /*0000*/ 	.word	0x00000000
	.align		4
        /*0004*/ 	.word	0xffffffff
	.align		4
        /*0008*/ 	.word	0x00000000
	.align		4
        /*000c*/ 	.word	0xfffffffe
	.align		4
        /*0010*/ 	.word	0x00000000
	.align		4
        /*0014*/ 	.word	0xfffffffd
	.align		4
        /*0018*/ 	.word	0x00000000
	.align		4
        /*001c*/ 	.word	0xfffffffc


//--------------------- .text.matmul_kernel       --------------------------
	.section	.text.matmul_kernel,"ax",@progbits
	.align	128
        .global         matmul_kernel
        .type           matmul_kernel,@function
        .size           matmul_kernel,(.L_x_4 - matmul_kernel)
        .other          matmul_kernel,@"STO_CUDA_ENTRY STV_DEFAULT"
matmul_kernel:
.text.matmul_kernel:
[----:B------:R-:W0:Y:S08]  /*0000*/  LDC R1, c[0x0][0x37c] ;  /* 0x0000df00ff017b82 */ /* 0x000e300000000800 */
[----:B------:R-:W1:Y:S01]  /*0010*/  LDC.64 R28, c[0x0][0x398] ;  /* 0x0000e600ff1c7b82 */ /* 0x000e620000000a00 */
[----:B------:R-:W2:Y:S01]  /*0020*/  S2R R5, SR_CTAID.X ;  /* 0x0000000000057919 */ /* 0x000ea20000002500 */
[----:B------:R-:W3:Y:S01]  /*0030*/  LDCU UR4, c[0x0][0x3a0] ;  /* 0x00007400ff0477ac */ /* 0x000ee20008000800 */
[----:B------:R-:W-:Y:S01]  /*0040*/  UMOV UR5, 0x400 ;  /* 0x0000040000057882 */ /* 0x000fe20000000000 */
[----:B------:R-:W4:Y:S04]  /*0050*/  LDCU.64 UR8, c[0x0][0x358] ;  /* 0x00006b00ff0877ac */ /* 0x000f280008000a00 */
[----:B------:R-:W5:Y:S01]  /*0060*/  S2UR UR6, SR_CgaCtaId ;  /* 0x00000000000679c3 */ /* 0x000f620000008800 */
[----:B------:R-:W0:Y:S01]  /*0070*/  LDCU UR7, c[0x0][0x3a0] ;  /* 0x00007400ff0777ac */ /* 0x000e220008000800 */
[----:B---3--:R-:W-:Y:S01]  /*0080*/  UIADD3 UR4, UPT, UPT, UR4, 0x3f, URZ ;  /* 0x0000003f04047890 */ /* 0x008fe2000fffe0ff */
[----:B-1----:R-:W-:-:S03]  /*0090*/  VIADD R0, R29, 0x3f ;  /* 0x0000003f1d007836 */ /* 0x002fc60000000000 */
[----:B------:R-:W-:Y:S02]  /*00a0*/  UISETP.GT.AND UP0, UPT, UR4, 0x3f, UPT ;  /* 0x0000003f0400788c */ /* 0x000fe4000bf04270 */
[----:B------:R-:W-:Y:S01]  /*00b0*/  SHF.R.S32.HI R3, RZ, 0x1f, R0 ;  /* 0x0000001fff037819 */ /* 0x000fe20000011400 */
[----:B-----5:R-:W-:-:S03]  /*00c0*/  ULEA UR5, UR6, UR5, 0x18 ;  /* 0x0000000506057291 */ /* 0x020fc6000f8ec0ff */
[----:B------:R-:W-:Y:S02]  /*00d0*/  LEA.HI R3, R3, R0, RZ, 0x6 ;  /* 0x0000000003037211 */ /* 0x000fe400078f30ff */
[----:B--2---:R-:W-:Y:S02]  /*00e0*/  IABS R8, R5 ;  /* 0x0000000500087213 */ /* 0x004fe40000000000 */
[----:B------:R-:W-:-:S05]  /*00f0*/  SHF.R.S32.HI R3, RZ, 0x6, R3 ;  /* 0x00000006ff037819 */ /* 0x000fca0000011403 */
[----:B------:R-:W-:-:S05]  /*0100*/  IMAD.SHL.U32 R4, R3, 0x8, RZ ;  /* 0x0000000803047824 */ /* 0x000fca00078e00ff */
[-C--:B------:R-:W-:Y:S02]  /*0110*/  IABS R7, R4.reuse ;  /* 0x0000000400077213 */ /* 0x080fe40000000000 */
[----:B------:R-:W-:Y:S02]  /*0120*/  IABS R10, R4 ;  /* 0x00000004000a7213 */ /* 0x000fe40000000000 */
[----:B------:R-:W1:Y:S08]  /*0130*/  I2F.RP R0, R7 ;  /* 0x0000000700007306 */ /* 0x000e700000209400 */
[----:B-1----:R-:W1:Y:S02]  /*0140*/  MUFU.RCP R0, R0 ;  /* 0x0000000000007308 */ /* 0x002e640000001000 */
[----:B-1----:R-:W-:-:S02]  /*0150*/  VIADD R2, R0, 0xffffffe ;  /* 0x0ffffffe00027836 */ /* 0x002fc40000000000 */
[----:B------:R-:W-:-:S04]  /*0160*/  IMAD.MOV R0, RZ, RZ, -R10 ;  /* 0x000000ffff007224 */ /* 0x000fc800078e0a0a */
[----:B------:R1:W2:Y:S02]  /*0170*/  F2I.FTZ.U32.TRUNC.NTZ R3, R2 ;  /* 0x0000000200037305 */ /* 0x0002a4000021f000 */
[----:B-1----:R-:W-:Y:S02]  /*0180*/  IMAD.MOV.U32 R2, RZ, RZ, RZ ;  /* 0x000000ffff027224 */ /* 0x002fe400078e00ff */
[----:B--2---:R-:W-:-:S04]  /*0190*/  IMAD.MOV R6, RZ, RZ, -R3 ;  /* 0x000000ffff067224 */ /* 0x004fc800078e0a03 */
[----:B------:R-:W-:Y:S02]  /*01a0*/  IMAD R9, R6, R7, RZ ;  /* 0x0000000706097224 */ /* 0x000fe400078e02ff */
[----:B------:R-:W-:Y:S02]  /*01b0*/  IMAD.MOV.U32 R6, RZ, RZ, R8 ;  /* 0x000000ffff067224 */ /* 0x000fe400078e0008 */
[----:B------:R-:W-:-:S06]  /*01c0*/  IMAD.HI.U32 R3, R3, R9, R2 ;  /* 0x0000000903037227 */ /* 0x000fcc00078e0002 */
[----:B------:R-:W-:-:S04]  /*01d0*/  IMAD.HI.U32 R3, R3, R6, RZ ;  /* 0x0000000603037227 */ /* 0x000fc800078e00ff */
[----:B------:R-:W-:-:S05]  /*01e0*/  IMAD R0, R3, R0, R6 ;  /* 0x0000000003007224 */ /* 0x000fca00078e0206 */
[----:B------:R-:W-:-:S13]  /*01f0*/  ISETP.GT.U32.AND P1, PT, R7, R0, PT ;  /* 0x000000000700720c */ /* 0x000fda0003f24070 */
[----:B------:R-:W-:Y:S02]  /*0200*/  @!P1 IMAD.IADD R0, R0, 0x1, -R7 ;  /* 0x0000000100009824 */ /* 0x000fe400078e0a07 */
[----:B------:R-:W-:Y:S01]  /*0210*/  @!P1 VIADD R3, R3, 0x1 ;  /* 0x0000000103039836 */ /* 0x000fe20000000000 */
[----:B------:R-:W-:Y:S02]  /*0220*/  ISETP.NE.AND P1, PT, R4, RZ, PT ;  /* 0x000000ff0400720c */ /* 0x000fe40003f25270 */
[----:B------:R-:W-:Y:S02]  /*0230*/  ISETP.GE.U32.AND P0, PT, R0, R7, PT ;  /* 0x000000070000720c */ /* 0x000fe40003f06070 */
[----:B------:R-:W-:-:S04]  /*0240*/  LOP3.LUT R0, R5, R4, RZ, 0x3c, !PT ;  /* 0x0000000405007212 */ /* 0x000fc800078e3cff */
[----:B------:R-:W-:Y:S01]  /*0250*/  ISETP.GE.AND P2, PT, R0, RZ, PT ;  /* 0x000000ff0000720c */ /* 0x000fe20003f46270 */
[----:B------:R-:W-:-:S06]  /*0260*/  VIADD R0, R28, 0x1f ;  /* 0x0000001f1c007836 */ /* 0x000fcc0000000000 */
[----:B------:R-:W-:-:S04]  /*0270*/  @P0 VIADD R3, R3, 0x1 ;  /* 0x0000000103030836 */ /* 0x000fc80000000000 */
[----:B------:R-:W-:Y:S01]  /*0280*/  IMAD.MOV.U32 R2, RZ, RZ, R3 ;  /* 0x000000ffff027224 */ /* 0x000fe200078e0003 */
[----:B------:R-:W-:-:S03]  /*0290*/  SHF.R.S32.HI R3, RZ, 0x1f, R0 ;  /* 0x0000001fff037819 */ /* 0x000fc60000011400 */
[----:B------:R-:W-:Y:S01]  /*02a0*/  @!P2 IMAD.MOV R2, RZ, RZ, -R2 ;  /* 0x000000ffff02a224 */ /* 0x000fe200078e0a02 */
[----:B------:R-:W-:Y:S02]  /*02b0*/  @!P1 LOP3.LUT R2, RZ, R4, RZ, 0x33, !PT ;  /* 0x00000004ff029212 */ /* 0x000fe400078e33ff */
[----:B------:R-:W-:-:S03]  /*02c0*/  LEA.HI R3, R3, R0, RZ, 0x5 ;  /* 0x0000000003037211 */ /* 0x000fc600078f28ff */
[----:B------:R-:W-:Y:S02]  /*02d0*/  IMAD.SHL.U32 R6, R2, 0x8, RZ ;  /* 0x0000000802067824 */ /* 0x000fe400078e00ff */
[----:B------:R-:W-:-:S03]  /*02e0*/  IMAD.MOV R2, RZ, RZ, -R2 ;  /* 0x000000ffff027224 */ /* 0x000fc600078e0a02 */
[----:B------:R-:W-:Y:S01]  /*02f0*/  LEA.HI.SX32 R3, R3, -R6, 0x1b ;  /* 0x8000000603037211 */ /* 0x000fe200078fdaff */
[----:B------:R-:W-:-:S03]  /*0300*/  IMAD R4, R4, R2, R5 ;  /* 0x0000000204047224 */ /* 0x000fc600078e0205 */
[----:B------:R-:W-:Y:S02]  /*0310*/  VIMNMX R11, PT, PT, R3, 0x8, PT ;  /* 0x00000008030b7848 */ /* 0x000fe40003fe0100 */
[----:B------:R-:W-:Y:S02]  /*0320*/  IABS R9, R4 ;  /* 0x0000000400097213 */ /* 0x000fe40000000000 */
[----:B------:R-:W-:-:S04]  /*0330*/  IABS R7, R11 ;  /* 0x0000000b00077213 */ /* 0x000fc80000000000 */
[----:B------:R-:W1:Y:S08]  /*0340*/  I2F.RP R0, R7 ;  /* 0x0000000700007306 */ /* 0x000e700000209400 */
[----:B-1----:R-:W1:Y:S02]  /*0350*/  MUFU.RCP R0, R0 ;  /* 0x0000000000007308 */ /* 0x002e640000001000 */
[----:B-1----:R-:W-:-:S06]  /*0360*/  VIADD R3, R0, 0xffffffe ;  /* 0x0ffffffe00037836 */ /* 0x002fcc0000000000 */
[----:B------:R-:W1:Y:S02]  /*0370*/  F2I.FTZ.U32.TRUNC.NTZ R3, R3 ;  /* 0x0000000300037305 */ /* 0x000e64000021f000 */
[----:B-1----:R-:W-:-:S04]  /*0380*/  IMAD.MOV R8, RZ, RZ, -R3 ;  /* 0x000000ffff087224 */ /* 0x002fc800078e0a03 */
[----:B------:R-:W-:Y:S01]  /*0390*/  IMAD.MOV.U32 R2, RZ, RZ, R8 ;  /* 0x000000ffff027224 */ /* 0x000fe200078e0008 */
[----:B------:R-:W-:-:S03]  /*03a0*/  IABS R8, R11 ;  /* 0x0000000b00087213 */ /* 0x000fc60000000000 */
[----:B------:R-:W-:Y:S02]  /*03b0*/  IMAD R5, R2, R7, RZ ;  /* 0x0000000702057224 */ /* 0x000fe400078e02ff */
[----:B------:R-:W-:Y:S02]  /*03c0*/  IMAD.MOV.U32 R2, RZ, RZ, RZ ;  /* 0x000000ffff027224 */ /* 0x000fe400078e00ff */
[----:B------:R-:W-:Y:S02]  /*03d0*/  IMAD.MOV R0, RZ, RZ, -R8 ;  /* 0x000000ffff007224 */ /* 0x000fe400078e0a08 */
[----:B------:R-:W-:Y:S01]  /*03e0*/  IMAD.HI.U32 R2, R3, R5, R2 ;  /* 0x0000000503027227 */ /* 0x000fe200078e0002 */
[----:B------:R-:W-:-:S04]  /*03f0*/  LOP3.LUT R3, R4, R11, RZ, 0x3c, !PT ;  /* 0x0000000b04037212 */ /* 0x000fc800078e3cff */
[----:B------:R-:W-:Y:S01]  /*0400*/  ISETP.GE.AND P2, PT, R3, RZ, PT ;  /* 0x000000ff0300720c */ /* 0x000fe20003f46270 */
[----:B------:R-:W-:-:S04]  /*0410*/  IMAD.HI.U32 R2, R2, R9, RZ ;  /* 0x0000000902027227 */ /* 0x000fc800078e00ff */
[----:B------:R-:W-:-:S05]  /*0420*/  IMAD R0, R2, R0, R9 ;  /* 0x0000000002007224 */ /* 0x000fca00078e0209 */
[----:B------:R-:W-:-:S13]  /*0430*/  ISETP.GT.U32.AND P1, PT, R7, R0, PT ;  /* 0x000000000700720c */ /* 0x000fda0003f24070 */
[----:B------:R-:W-:Y:S02]  /*0440*/  @!P1 IMAD.IADD R0, R0, 0x1, -R7 ;  /* 0x0000000100009824 */ /* 0x000fe400078e0a07 */
[----:B------:R-:W-:Y:S01]  /*0450*/  @!P1 VIADD R2, R2, 0x1 ;  /* 0x0000000102029836 */ /* 0x000fe20000000000 */
[----:B------:R-:W-:Y:S02]  /*0460*/  ISETP.NE.AND P1, PT, R11, RZ, PT ;  /* 0x000000ff0b00720c */ /* 0x000fe40003f25270 */
[----:B------:R-:W-:Y:S02]  /*0470*/  ISETP.GE.U32.AND P0, PT, R0, R7, PT ;  /* 0x000000070000720c */ /* 0x000fe40003f06070 */
[----:B------:R-:W1:Y:S11]  /*0480*/  S2R R0, SR_TID.X ;  /* 0x0000000000007919 */ /* 0x000e760000002100 */
[----:B------:R-:W-:-:S04]  /*0490*/  @P0 VIADD R2, R2, 0x1 ;  /* 0x0000000102020836 */ /* 0x000fc80000000000 */
[----:B------:R-:W-:-:S04]  /*04a0*/  IMAD.MOV.U32 R3, RZ, RZ, R2 ;  /* 0x000000ffff037224 */ /* 0x000fc800078e0002 */
[----:B------:R-:W-:Y:S01]  /*04b0*/  @!P2 IMAD.MOV R3, RZ, RZ, -R3 ;  /* 0x000000ffff03a224 */ /* 0x000fe200078e0a03 */
[----:B------:R-:W-:-:S05]  /*04c0*/  @!P1 LOP3.LUT R3, RZ, R11, RZ, 0x33, !PT ;  /* 0x0000000bff039212 */ /* 0x000fca00078e33ff */
[----:B------:R-:W-:Y:S02]  /*04d0*/  IMAD.MOV R2, RZ, RZ, -R3 ;  /* 0x000000ffff027224 */ /* 0x000fe400078e0a03 */
[----:B------:R-:W-:Y:S02]  /*04e0*/  IMAD.SHL.U32 R3, R3, 0x40, RZ ;  /* 0x0000004003037824 */ /* 0x000fe400078e00ff */
[----:B------:R-:W-:Y:S01]  /*04f0*/  IMAD R2, R11, R2, R4 ;  /* 0x000000020b027224 */ /* 0x000fe200078e0204 */
[----:B-1----:R-:W-:-:S03]  /*0500*/  LOP3.LUT R5, R0, 0x1f, RZ, 0xc0, !PT ;  /* 0x0000001f00057812 */ /* 0x002fc600078ec0ff */
[----:B------:R-:W-:Y:S01]  /*0510*/  IMAD.IADD R2, R6, 0x1, R2 ;  /* 0x0000000106027824 */ /* 0x000fe200078e0202 */
[----:B------:R-:W-:Y:S02]  /*0520*/  SHF.R.U32.HI R6, RZ, 0x5, R0 ;  /* 0x00000005ff067819 */ /* 0x000fe40000011600 */
[----:B------:R-:W-:Y:S01]  /*0530*/  LOP3.LUT R18, R0, 0x40, RZ, 0xc0, !PT ;  /* 0x0000004000127812 */ /* 0x000fe200078ec0ff */
[----:B------:R-:W-:Y:S01]  /*0540*/  IMAD R2, R2, 0x20, R5 ;  /* 0x0000002002027824 */ /* 0x000fe200078e0205 */
[----:B------:R-:W-:-:S04]  /*0550*/  SGXT.U32 R6, R6, 0x2 ;  /* 0x000000020606781a */ /* 0x000fc80000000000 */
[C---:B------:R-:W-:Y:S02]  /*0560*/  LOP3.LUT R95, R6.reuse, 0x4, RZ, 0xfc, !PT ;  /* 0x00000004065f7812 */ /* 0x040fe400078efcff */
[C---:B------:R-:W-:Y:S02]  /*0570*/  LOP3.LUT R93, R6.reuse, 0x8, RZ, 0xfc, !PT ;  /* 0x00000008065d7812 */ /* 0x040fe400078efcff */
[C---:B------:R-:W-:Y:S02]  /*0580*/  LOP3.LUT R9, R6.reuse, 0xc, RZ, 0xfc, !PT ;  /* 0x0000000c06097812 */ /* 0x040fe400078efcff */
[C---:B------:R-:W-:Y:S02]  /*0590*/  LOP3.LUT R91, R6.reuse, 0x10, RZ, 0xfc, !PT ;  /* 0x00000010065b7812 */ /* 0x040fe400078efcff */
[C---:B------:R-:W-:Y:S02]  /*05a0*/  LOP3.LUT R8, R6.reuse, 0x14, RZ, 0xfc, !PT ;  /* 0x0000001406087812 */ /* 0x040fe400078efcff */
[----:B------:R-:W-:-:S02]  /*05b0*/  LOP3.LUT R10, R6, 0x18, RZ, 0xfc, !PT ;  /* 0x00000018060a7812 */ /* 0x000fc400078efcff */
        /* <DEDUP_REMOVED lines=8> */
[----:B------:R-:W-:Y:S01]  /*0640*/  LOP3.LUT R14, R6, 0x3c, RZ, 0xfc, !PT ;  /* 0x0000003c060e7812 */ /* 0x000fe200078efcff */
[----:B0---4-:R-:W-:Y:S06]  /*0650*/  BRA.U UP0, `(.L_x_0) ;  /* 0x00000001001c7547 */ /* 0x011fec000b800000 */
[C---:B------:R-:W-:Y:S01]  /*0660*/  IMAD.SHL.U32 R4, R0.reuse, 0x2, RZ ;  /* 0x0000000200047824 */ /* 0x040fe200078e00ff */
[----:B------:R-:W-:Y:S01]  /*0670*/  CS2R R68, SRZ ;  /* 0x0000000000447805 */ /* 0x000fe2000001ff00 */
[----:B------:R-:W-:Y:S01]  /*0680*/  IMAD.SHL.U32 R5, R0, 0x8, RZ ;  /* 0x0000000800057824 */ /* 0x000fe200078e00ff */
[----:B------:R-:W-:Y:S02]  /*0690*/  CS2R R70, SRZ ;  /* 0x0000000000467805 */ /* 0x000fe4000001ff00 */
[----:B------:R-:W-:Y:S02]  /*06a0*/  CS2R R72, SRZ ;  /* 0x0000000000487805 */ /* 0x000fe4000001ff00 */
[----:B------:R-:W-:Y:S01]  /*06b0*/  CS2R R74, SRZ ;  /* 0x00000000004a7805 */ /* 0x000fe2000001ff00 */
[----:B------:R-:W-:Y:S06]  /*06c0*/  BRA `(.L_x_1) ;  /* 0x00000038006c7947 */ /* 0x000fec0003800000 */
.L_x_0:
[----:B------:R-:W-:Y:S01]  /*06d0*/  IABS R21, R28 ;  /* 0x0000001c00157213 */ /* 0x000fe20000000000 */
[----:B------:R-:W0:Y:S01]  /*06e0*/  LDCU UR6, c[0x0][0x3a4] ;  /* 0x00007480ff0677ac */ /* 0x000e220008000800 */
[----:B------:R-:W-:Y:S02]  /*06f0*/  IABS R4, R29 ;  /* 0x0000001d00047213 */ /* 0x000fe40000000000 */
[----:B------:R-:W-:Y:S01]  /*0700*/  CS2R R80, SRZ ;  /* 0x0000000000507805 */ /* 0x000fe2000001ff00 */
[----:B------:R-:W1:Y:S01]  /*0710*/  I2F.RP R19, R21 ;  /* 0x0000001500137306 */ /* 0x000e620000209400 */
[----:B------:R-:W-:Y:S02]  /*0720*/  IABS R22, R2 ;  /* 0x0000000200167213 */ /* 0x000fe40000000000 */
[----:B------:R-:W-:Y:S02]  /*0730*/  CS2R R82, SRZ ;  /* 0x0000000000527805 */ /* 0x000fe4000001ff00 */
[----:B------:R-:W-:-:S02]  /*0740*/  ISETP.GE.AND P5, PT, R2, RZ, PT ;  /* 0x000000ff0200720c */ /* 0x000fc40003fa6270 */
[----:B------:R-:W-:Y:S02]  /*0750*/  CS2R R70, SRZ ;  /* 0x0000000000467805 */ /* 0x000fe4000001ff00 */
[----:B------:R-:W-:Y:S02]  /*0760*/  ISETP.NE.AND P3, PT, R28, RZ, PT ;  /* 0x000000ff1c00720c */ /* 0x000fe40003f65270 */
[----:B------:R-:W-:Y:S02]  /*0770*/  CS2R R72, SRZ ;  /* 0x0000000000487805 */ /* 0x000fe4000001ff00 */
[----:B------:R-:W-:Y:S01]  /*0780*/  LOP3.LUT R101, R0, 0x3f, RZ, 0xc0, !PT ;  /* 0x0000003f00657812 */ /* 0x000fe200078ec0ff */
[----:B------:R-:W2:Y:S01]  /*0790*/  I2F.RP R5, R4 ;  /* 0x0000000400057306 */ /* 0x000ea20000209400 */
[----:B------:R-:W-:Y:S02]  /*07a0*/  CS2R R74, SRZ ;  /* 0x00000000004a7805 */ /* 0x000fe4000001ff00 */
[----:B------:R-:W-:-:S02]  /*07b0*/  CS2R R76, SRZ ;  /* 0x00000000004c7805 */ /* 0x000fc4000001ff00 */
[----:B------:R-:W-:-:S03]  /*07c0*/  CS2R R78, SRZ ;  /* 0x00000000004e7805 */ /* 0x000fc6000001ff00 */
[----:B-1----:R-:W1:Y:S08]  /*07d0*/  MUFU.RCP R19, R19 ;  /* 0x0000001300137308 */ /* 0x002e700000001000 */
[----:B--2---:R-:W-:Y:S01]  /*07e0*/  MUFU.RCP R5, R5 ;  /* 0x0000000500057308 */ /* 0x004fe20000001000 */
[----:B-1----:R-:W-:-:S07]  /*07f0*/  VIADD R20, R19, 0xffffffe ;  /* 0x0ffffffe13147836 */ /* 0x002fce0000000000 */
[----:B------:R-:W1:Y:S02]  /*0800*/  F2I.FTZ.U32.TRUNC.NTZ R17, R20 ;  /* 0x0000001400117305 */ /* 0x000e64000021f000 */
[----:B-1----:R-:W-:-:S04]  /*0810*/  IMAD.MOV R16, RZ, RZ, -R17 ;  /* 0x000000ffff107224 */ /* 0x002fc800078e0a11 */
[----:B------:R-:W-:Y:S02]  /*0820*/  IMAD R23, R16, R21, RZ ;  /* 0x0000001510177224 */ /* 0x000fe400078e02ff */
[----:B------:R-:W-:-:S04]  /*0830*/  IMAD.MOV.U32 R16, RZ, RZ, RZ ;  /* 0x000000ffff107224 */ /* 0x000fc800078e00ff */
[----:B------:R-:W-:-:S04]  /*0840*/  IMAD.HI.U32 R19, R17, R23, R16 ;  /* 0x0000001711137227 */ /* 0x000fc800078e0010 */
[----:B------:R-:W-:Y:S01]  /*0850*/  VIADD R16, R5, 0xffffffe ;  /* 0x0ffffffe05107836 */ /* 0x000fe20000000000 */
[----:B------:R-:W-:Y:S01]  /*0860*/  LEA.HI R5, R18, R3, RZ, 0x1a ;  /* 0x0000000312057211 */ /* 0x000fe200078fd0ff */
[----:B------:R-:W-:Y:S02]  /*0870*/  IMAD.HI.U32 R19, R19, R22, RZ ;  /* 0x0000001613137227 */ /* 0x000fe400078e00ff */
[----:B------:R1:W2:Y:S01]  /*0880*/  F2I.FTZ.U32.TRUNC.NTZ R17, R16 ;  /* 0x0000001000117305 */ /* 0x0002a2000021f000 */
[----:B------:R-:W-:Y:S01]  /*0890*/  IABS R44, R5 ;  /* 0x00000005002c7213 */ /* 0x000fe20000000000 */
[----:B------:R-:W-:Y:S02]  /*08a0*/  IMAD.MOV R19, RZ, RZ, -R19 ;  /* 0x000000ffff137224 */ /* 0x000fe400078e0a13 */
[----:B------:R-:W-:Y:S02]  /*08b0*/  VIADD R18, R5, 0x3e ;  /* 0x0000003e05127836 */ /* 0x000fe40000000000 */
[----:B------:R-:W-:-:S02]  /*08c0*/  IMAD R22, R21, R19, R22 ;  /* 0x0000001315167224 */ /* 0x000fc400078e0216 */
[----:B------:R-:W-:Y:S01]  /*08d0*/  VIADD R31, R5, 0x38 ;  /* 0x00000038051f7836 */ /* 0x000fe20000000000 */
[----:B------:R-:W-:Y:S01]  /*08e0*/  IABS R20, R18 ;  /* 0x0000001200147213 */ /* 0x000fe20000000000 */
[----:B-1----:R-:W-:Y:S01]  /*08f0*/  IMAD.MOV.U32 R16, RZ, RZ, RZ ;  /* 0x000000ffff107224 */ /* 0x002fe200078e00ff */
[----:B------:R-:W-:Y:S01]  /*0900*/  ISETP.GT.U32.AND P0, PT, R21, R22, PT ;  /* 0x000000161500720c */ /* 0x000fe20003f04070 */
[C---:B------:R-:W-:Y:S01]  /*0910*/  VIADD R32, R5.reuse, 0x36 ;  /* 0x0000003605207836 */ /* 0x040fe20000000000 */
[----:B------:R-:W-:Y:S01]  /*0920*/  ISETP.GE.AND P2, PT, R18, RZ, PT ;  /* 0x000000ff1200720c */ /* 0x000fe20003f46270 */
[C---:B------:R-:W-:Y:S01]  /*0930*/  VIADD R33, R5.reuse, 0x34 ;  /* 0x0000003405217836 */ /* 0x040fe20000000000 */
[----:B------:R-:W-:Y:S01]  /*0940*/  IABS R25, R31 ;  /* 0x0000001f00197213 */ /* 0x000fe20000000000 */
[----:B--2---:R-:W-:Y:S01]  /*0950*/  IMAD.MOV R19, RZ, RZ, -R17 ;  /* 0x000000ffff137224 */ /* 0x004fe200078e0a11 */
[----:B------:R-:W-:Y:S01]  /*0960*/  IABS R26, R32 ;  /* 0x00000020001a7213 */ /* 0x000fe20000000000 */
[----:B------:R-:W-:-:S02]  /*0970*/  VIADD R34, R5, 0x32 ;  /* 0x0000003205227836 */ /* 0x000fc40000000000 */
[----:B------:R-:W-:Y:S02]  /*0980*/  IMAD R19, R19, R4, RZ ;  /* 0x0000000413137224 */ /* 0x000fe400078e02ff */
[----:B------:R-:W-:Y:S02]  /*0990*/  VIADD R35, R5, 0x30 ;  /* 0x0000003005237836 */ /* 0x000fe40000000000 */
[----:B------:R-:W-:Y:S02]  /*09a0*/  @!P0 IMAD.IADD R22, R22, 0x1, -R21 ;  /* 0x0000000116168824 */ /* 0x000fe400078e0a15 */
[----:B------:R-:W-:-:S03]  /*09b0*/  IMAD.HI.U32 R17, R17, R19, R16 ;  /* 0x0000001311117227 */ /* 0x000fc600078e0010 */
[----:B------:R-:W-:Y:S01]  /*09c0*/  ISETP.GT.U32.AND P0, PT, R21, R22, PT ;  /* 0x000000161500720c */ /* 0x000fe20003f04070 */
[----:B------:R-:W-:Y:S02]  /*09d0*/  VIADD R36, R5, 0x2e ;  /* 0x0000002e05247836 */ /* 0x000fe40000000000 */
[----:B------:R-:W-:-:S03]  /*09e0*/  IMAD.HI.U32 R16, R17, R20, RZ ;  /* 0x0000001411107227 */ /* 0x000fc600078e00ff */
[----:B------:R-:W-:Y:S01]  /*09f0*/  IABS R30, R36 ;  /* 0x00000024001e7213 */ /* 0x000fe20000000000 */
[----:B------:R-:W-:Y:S02]  /*0a00*/  IMAD.MOV R19, RZ, RZ, -R16 ;  /* 0x000000ffff137224 */ /* 0x000fe400078e0a10 */
[----:B------:R-:W-:Y:S02]  /*0a10*/  VIADD R16, R5, 0x3c ;  /* 0x0000003c05107836 */ /* 0x000fe40000000000 */
[----:B------:R-:W-:Y:S02]  /*0a20*/  IMAD R20, R4, R19, R20 ;  /* 0x0000001304147224 */ /* 0x000fe400078e0214 */
[----:B------:R-:W-:Y:S01]  /*0a30*/  @!P0 IMAD.IADD R22, R22, 0x1, -R21 ;  /* 0x0000000116168824 */ /* 0x000fe200078e0a15 */
[----:B------:R-:W-:Y:S01]  /*0a40*/  ISETP.GE.AND P0, PT, R16, RZ, PT ;  /* 0x000000ff1000720c */ /* 0x000fe20003f06270 */
[----:B------:R-:W-:Y:S01]  /*0a50*/  IMAD.HI.U32 R19, R17, R25, RZ ;  /* 0x0000001911137227 */ /* 0x000fe200078e00ff */
[----:B------:R-:W-:-:S02]  /*0a60*/  IABS R18, R16 ;  /* 0x0000001000127213 */ /* 0x000fc40000000000 */
[----:B------:R-:W-:Y:S01]  /*0a70*/  ISETP.GT.U32.AND P1, PT, R4, R20, PT ;  /* 0x000000140400720c */ /* 0x000fe20003f24070 */
[----:B------:R-:W-:Y:S02]  /*0a80*/  VIADD R16, R5, 0x3a ;  /* 0x0000003a05107836 */ /* 0x000fe40000000000 */
[----:B------:R-:W-:-:S03]  /*0a90*/  IMAD.HI.U32 R21, R17, R26, RZ ;  /* 0x0000001a11157227 */ /* 0x000fc600078e00ff */
[----:B------:R-:W-:Y:S01]  /*0aa0*/  ISETP.GE.AND P4, PT, R16, RZ, PT ;  /* 0x000000ff1000720c */ /* 0x000fe20003f86270 */
[----:B------:R-:W-:Y:S01]  /*0ab0*/  IMAD.MOV R27, RZ, RZ, -R21 ;  /* 0x000000ffff1b7224 */ /* 0x000fe200078e0a15 */
[----:B------:R-:W-:Y:S01]  /*0ac0*/  IABS R24, R16 ;  /* 0x0000001000187213 */ /* 0x000fe20000000000 */
[----:B------:R-:W-:-:S04]  /*0ad0*/  IMAD.HI.U32 R16, R17, R18, RZ ;  /* 0x0000001211107227 */ /* 0x000fc800078e00ff */
[----:B------:R-:W-:Y:S02]  /*0ae0*/  IMAD.MOV R23, RZ, RZ, -R16 ;  /* 0x000000ffff177224 */ /* 0x000fe400078e0a10 */
[----:B------:R-:W-:-:S04]  /*0af0*/  IMAD.HI.U32 R16, R17, R24, RZ ;  /* 0x0000001811107227 */ /* 0x000fc800078e00ff */
[C---:B------:R-:W-:Y:S02]  /*0b00*/  IMAD R18, R4.reuse, R23, R18 ;  /* 0x0000001704127224 */ /* 0x040fe400078e0212 */
[----:B------:R-:W-:Y:S02]  /*0b10*/  IMAD.MOV R23, RZ, RZ, -R16 ;  /* 0x000000ffff177224 */ /* 0x000fe400078e0a10 */
[----:B------:R-:W-:Y:S02]  /*0b20*/  IMAD.MOV.U32 R16, RZ, RZ, R22 ;  /* 0x000000ffff107224 */ /* 0x000fe400078e0016 */
[----:B------:R-:W-:Y:S02]  /*0b30*/  IMAD.MOV R22, RZ, RZ, -R19 ;  /* 0x000000ffff167224 */ /* 0x000fe400078e0a13 */
[----:B------:R-:W-:Y:S01]  /*0b40*/  @!P5 IMAD.MOV R16, RZ, RZ, -R16 ;  /* 0x000000ffff10d224 */ /* 0x000fe200078e0a10 */
[----:B------:R-:W-:Y:S01]  /*0b50*/  @!P3 LOP3.LUT R16, RZ, R28, RZ, 0x33, !PT ;  /* 0x0000001cff10b212 */ /* 0x000fe200078e33ff */
[C---:B------:R-:W-:Y:S01]  /*0b60*/  IMAD R19, R4.reuse, R23, R24 ;  /* 0x0000001704137224 */ /* 0x040fe200078e0218 */
[----:B------:R-:W-:Y:S01]  /*0b70*/  ISETP.GT.U32.AND P3, PT, R4, R18, PT ;  /* 0x000000120400720c */ /* 0x000fe20003f64070 */
[----:B------:R-:W-:Y:S01]  /*0b80*/  @!P1 IMAD.IADD R20, R20, 0x1, -R4 ;  /* 0x0000000114149824 */ /* 0x000fe200078e0a04 */
[----:B------:R-:W-:Y:S01]  /*0b90*/  IABS R28, R35 ;  /* 0x00000023001c7213 */ /* 0x000fe20000000000 */
[C---:B------:R-:W-:Y:S01]  /*0ba0*/  IMAD R21, R4.reuse, R22, R25 ;  /* 0x0000001604157224 */ /* 0x040fe200078e0219 */
[C---:B------:R-:W-:Y:S01]  /*0bb0*/  ISETP.GT.U32.AND P6, PT, R4.reuse, R19, PT ;  /* 0x000000130400720c */ /* 0x040fe20003fc4070 */
[C---:B------:R-:W-:Y:S01]  /*0bc0*/  IMAD R22, R4.reuse, R27, R26 ;  /* 0x0000001b04167224 */ /* 0x040fe200078e021a */
[----:B------:R-:W-:Y:S01]  /*0bd0*/  IABS R25, R33 ;  /* 0x0000002100197213 */ /* 0x000fe20000000000 */
[C---:B------:R-:W-:Y:S01]  /*0be0*/  VIADD R38, R5.reuse, 0x2a ;  /* 0x0000002a05267836 */ /* 0x040fe20000000000 */
[----:B------:R-:W-:Y:S01]  /*0bf0*/  IABS R26, R34 ;  /* 0x00000022001a7213 */ /* 0x000fe20000000000 */
[----:B------:R-:W-:Y:S01]  /*0c00*/  VIADD R37, R5, 0x2c ;  /* 0x0000002c05257836 */ /* 0x000fe20000000000 */
[----:B------:R-:W-:Y:S01]  /*0c10*/  ISETP.GT.U32.AND P5, PT, R4, R20, PT ;  /* 0x000000140400720c */ /* 0x000fe20003fa4070 */
[----:B------:R-:W-:-:S04]  /*0c20*/  IMAD.HI.U32 R23, R17, R25, RZ ;  /* 0x0000001911177227 */ /* 0x000fc800078e00ff */
[--C-:B------:R-:W-:Y:S02]  /*0c30*/  @!P3 IMAD.IADD R18, R18, 0x1, -R4.reuse ;  /* 0x000000011212b824 */ /* 0x100fe400078e0a04 */
[----:B------:R-:W-:Y:S01]  /*0c40*/  @!P6 IMAD.IADD R19, R19, 0x1, -R4 ;  /* 0x000000011313e824 */ /* 0x000fe200078e0a04 */
[C---:B------:R-:W-:Y:S01]  /*0c50*/  ISETP.GT.U32.AND P6, PT, R4.reuse, R21, PT ;  /* 0x000000150400720c */ /* 0x040fe20003fc4070 */
[----:B------:R-:W-:Y:S01]  /*0c60*/  IMAD.HI.U32 R24, R17, R26, RZ ;  /* 0x0000001a11187227 */ /* 0x000fe200078e00ff */
[C---:B------:R-:W-:Y:S02]  /*0c70*/  ISETP.GT.U32.AND P1, PT, R4.reuse, R18, PT ;  /* 0x000000120400720c */ /* 0x040fe40003f24070 */
[----:B------:R-:W-:Y:S01]  /*0c80*/  ISETP.GT.U32.AND P3, PT, R4, R19, PT ;  /* 0x000000130400720c */ /* 0x000fe20003f64070 */
[----:B------:R-:W-:Y:S02]  /*0c90*/  IMAD.MOV R23, RZ, RZ, -R23 ;  /* 0x000000ffff177224 */ /* 0x000fe400078e0a17 */
[----:B------:R-:W-:-:S02]  /*0ca0*/  IMAD.MOV R27, RZ, RZ, -R24 ;  /* 0x000000ffff1b7224 */ /* 0x000fc400078e0a18 */
[----:B------:R-:W-:Y:S02]  /*0cb0*/  IMAD R23, R4, R23, R25 ;  /* 0x0000001704177224 */ /* 0x000fe400078e0219 */
[----:B------:R-:W-:Y:S01]  /*0cc0*/  @!P5 IMAD.IADD R20, R20, 0x1, -R4 ;  /* 0x000000011414d824 */ /* 0x000fe200078e0a04 */
[C---:B------:R-:W-:Y:S01]  /*0cd0*/  ISETP.GT.U32.AND P5, PT, R4.reuse, R22, PT ;  /* 0x000000160400720c */ /* 0x040fe20003fa4070 */
[----:B------:R-:W-:Y:S02]  /*0ce0*/  IMAD R24, R4, R27, R26 ;  /* 0x0000001b04187224 */ /* 0x000fe400078e021a */
[--C-:B------:R-:W-:Y:S01]  /*0cf0*/  @!P1 IMAD.IADD R18, R18, 0x1, -R4.reuse ;  /* 0x0000000112129824 */ /* 0x100fe200078e0a04 */
[C---:B------:R-:W-:Y:S01]  /*0d00*/  ISETP.GT.U32.AND P1, PT, R4.reuse, R23, PT ;  /* 0x000000170400720c */ /* 0x040fe20003f24070 */
[----:B------:R-:W-:Y:S01]  /*0d10*/  @!P6 IMAD.IADD R21, R21, 0x1, -R4 ;  /* 0x000000011515e824 */ /* 0x000fe200078e0a04 */
[----:B------:R-:W-:Y:S01]  /*0d20*/  ISETP.GT.U32.AND P6, PT, R4, R24, PT ;  /* 0x000000180400720c */ /* 0x000fe20003fc4070 */
[----:B------:R-:W-:-:S04]  /*0d30*/  IMAD.HI.U32 R25, R17, R28, RZ ;  /* 0x0000001c11197227 */ /* 0x000fc800078e00ff */
[----:B------:R-:W-:-:S04]  /*0d40*/  IMAD.HI.U32 R26, R17, R30, RZ ;  /* 0x0000001e111a7227 */ /* 0x000fc800078e00ff */
[--C-:B------:R-:W-:Y:S01]  /*0d50*/  @!P5 IMAD.IADD R22, R22, 0x1, -R4.reuse ;  /* 0x000000011616d824 */ /* 0x100fe200078e0a04 */
[----:B------:R-:W-:Y:S01]  /*0d60*/  ISETP.GE.AND P5, PT, R32, RZ, PT ;  /* 0x000000ff2000720c */ /* 0x000fe20003fa6270 */
[--C-:B------:R-:W-:Y:S01]  /*0d70*/  @!P1 IMAD.IADD R23, R23, 0x1, -R4.reuse ;  /* 0x0000000117179824 */ /* 0x100fe200078e0a04 */
[----:B------:R-:W-:Y:S01]  /*0d80*/  ISETP.GT.U32.AND P1, PT, R4, R21, PT ;  /* 0x000000150400720c */ /* 0x000fe20003f24070 */
[--C-:B------:R-:W-:Y:S01]  /*0d90*/  @!P6 IMAD.IADD R24, R24, 0x1, -R4.reuse ;  /* 0x000000011818e824 */ /* 0x100fe200078e0a04 */
[C---:B------:R-:W-:Y:S01]  /*0da0*/  ISETP.GT.U32.AND P6, PT, R4.reuse, R22, PT ;  /* 0x000000160400720c */ /* 0x040fe20003fc4070 */
[----:B------:R-:W-:Y:S02]  /*0db0*/  IMAD.MOV R25, RZ, RZ, -R25 ;  /* 0x000000ffff197224 */ /* 0x000fe400078e0a19 */
[----:B------:R-:W-:Y:S01]  /*0dc0*/  @!P3 IMAD.IADD R19, R19, 0x1, -R4 ;  /* 0x000000011313b824 */ /* 0x000fe200078e0a04 */
[----:B------:R-:W-:Y:S01]  /*0dd0*/  ISETP.GE.AND P3, PT, R31, RZ, PT ;  /* 0x000000ff1f00720c */ /* 0x000fe20003f66270 */
[----:B------:R-:W-:Y:S01]  /*0de0*/  IMAD.MOV R27, RZ, RZ, -R26 ;  /* 0x000000ffff1b7224 */ /* 0x000fe200078e0a1a */
[----:B------:R-:W-:Y:S01]  /*0df0*/  IABS R31, R38 ;  /* 0x00000026001f7213 */ /* 0x000fe20000000000 */
[----:B------:R-:W-:-:S02]  /*0e00*/  IMAD R25, R4, R25, R28 ;  /* 0x0000001904197224 */ /* 0x000fc400078e021c */
[----:B------:R-:W-:Y:S01]  /*0e10*/  @!P2 IMAD.MOV R20, RZ, RZ, -R20 ;  /* 0x000000ffff14a224 */ /* 0x000fe200078e0a14 */
[C---:B------:R-:W-:Y:S01]  /*0e20*/  ISETP.GT.U32.AND P2, PT, R4.reuse, R23, PT ;  /* 0x000000170400720c */ /* 0x040fe20003f44070 */
[C---:B------:R-:W-:Y:S01]  /*0e30*/  IMAD R26, R4.reuse, R27, R30 ;  /* 0x0000001b041a7224 */ /* 0x040fe200078e021e */
[----:B------:R-:W-:Y:S01]  /*0e40*/  IABS R30, R37 ;  /* 0x00000025001e7213 */ /* 0x000fe20000000000 */
[----:B------:R-:W-:Y:S01]  /*0e50*/  @!P4 IMAD.MOV R19, RZ, RZ, -R19 ;  /* 0x000000ffff13c224 */ /* 0x000fe200078e0a13 */
[----:B------:R-:W-:Y:S01]  /*0e60*/  ISETP.GT.U32.AND P4, PT, R4, R25, PT ;  /* 0x000000190400720c */ /* 0x000fe20003f84070 */
[--C-:B------:R-:W-:Y:S01]  /*0e70*/  @!P1 IMAD.IADD R21, R21, 0x1, -R4.reuse ;  /* 0x0000000115159824 */ /* 0x100fe200078e0a04 */
[----:B------:R-:W-:Y:S01]  /*0e80*/  ISETP.GE.AND P1, PT, R33, RZ, PT ;  /* 0x000000ff2100720c */ /* 0x000fe20003f26270 */
[----:B------:R-:W-:Y:S01]  /*0e90*/  @!P6 IMAD.IADD R22, R22, 0x1, -R4 ;  /* 0x000000011616e824 */ /* 0x000fe200078e0a04 */
[----:B------:R-:W-:Y:S01]  /*0ea0*/  ISETP.GT.U32.AND P6, PT, R4, R26, PT ;  /* 0x0000001a0400720c */ /* 0x000fe20003fc4070 */
[----:B------:R-:W-:-:S04]  /*0eb0*/  IMAD.HI.U32 R28, R17, R31, RZ ;  /* 0x0000001f111c7227 */ /* 0x000fc800078e00ff */
[----:B------:R-:W-:-:S04]  /*0ec0*/  IMAD.HI.U32 R27, R17, R30, RZ ;  /* 0x0000001e111b7227 */ /* 0x000fc800078e00ff */
[----:B------:R-:W-:Y:S01]  /*0ed0*/  @!P0 IMAD.MOV R18, RZ, RZ, -R18 ;  /* 0x000000ffff128224 */ /* 0x000fe200078e0a12 */
[----:B------:R-:W-:Y:S01]  /*0ee0*/  ISETP.GT.U32.AND P0, PT, R4, R24, PT ;  /* 0x000000180400720c */ /* 0x000fe20003f04070 */
[----:B------:R-:W-:Y:S02]  /*0ef0*/  IMAD.MOV R28, RZ, RZ, -R28 ;  /* 0x000000ffff1c7224 */ /* 0x000fe400078e0a1c */
[----:B------:R-:W-:Y:S02]  /*0f00*/  IMAD.MOV R27, RZ, RZ, -R27 ;  /* 0x000000ffff1b7224 */ /* 0x000fe400078e0a1b */
[--C-:B------:R-:W-:Y:S01]  /*0f10*/  @!P2 IMAD.IADD R23, R23, 0x1, -R4.reuse ;  /* 0x000000011717a824 */ /* 0x100fe200078e0a04 */
[----:B------:R-:W-:Y:S01]  /*0f20*/  ISETP.GE.AND P2, PT, R34, RZ, PT ;  /* 0x000000ff2200720c */ /* 0x000fe20003f46270 */
[----:B------:R-:W-:Y:S02]  /*0f30*/  IMAD R28, R4, R28, R31 ;  /* 0x0000001c041c7224 */ /* 0x000fe400078e021f */
[----:B------:R-:W-:Y:S01]  /*0f40*/  @!P4 IMAD.IADD R25, R25, 0x1, -R4 ;  /* 0x000000011919c824 */ /* 0x000fe200078e0a04 */
[----:B------:R-:W-:Y:S01]  /*0f50*/  ISETP.GE.AND P4, PT, R36, RZ, PT ;  /* 0x000000ff2400720c */ /* 0x000fe20003f86270 */
[----:B------:R-:W-:-:S02]  /*0f60*/  IMAD R27, R4, R27, R30 ;  /* 0x0000001b041b7224 */ /* 0x000fc400078e021e */
[----:B------:R-:W-:Y:S01]  /*0f70*/  @!P1 IMAD.MOV R23, RZ, RZ, -R23 ;  /* 0x000000ffff179224 */ /* 0x000fe200078e0a17 */
[----:B------:R-:W-:Y:S01]  /*0f80*/  ISETP.GT.U32.AND P1, PT, R4, R28, PT ;  /* 0x0000001c0400720c */ /* 0x000fe20003f24070 */
[--C-:B------:R-:W-:Y:S01]  /*0f90*/  @!P6 IMAD.IADD R26, R26, 0x1, -R4.reuse ;  /* 0x000000011a1ae824 */ /* 0x100fe200078e0a04 */
[C---:B------:R-:W-:Y:S01]  /*0fa0*/  ISETP.GT.U32.AND P6, PT, R4.reuse, R27, PT ;  /* 0x0000001b0400720c */ /* 0x040fe20003fc4070 */
[----:B------:R-:W-:Y:S01]  /*0fb0*/  @!P3 IMAD.MOV R21, RZ, RZ, -R21 ;  /* 0x000000ffff15b224 */ /* 0x000fe200078e0a15 */
[----:B------:R-:W-:Y:S01]  /*0fc0*/  ISETP.GT.U32.AND P3, PT, R4, R25, PT ;  /* 0x000000190400720c */ /* 0x000fe20003f64070 */
[----:B------:R-:W-:Y:S01]  /*0fd0*/  @!P0 IMAD.IADD R24, R24, 0x1, -R4 ;  /* 0x0000000118188824 */ /* 0x000fe200078e0a04 */
[----:B------:R-:W-:Y:S01]  /*0fe0*/  ISETP.GE.AND P0, PT, R35, RZ, PT ;  /* 0x000000ff2300720c */ /* 0x000fe20003f06270 */
[----:B------:R-:W-:Y:S01]  /*0ff0*/  @!P5 IMAD.MOV R22, RZ, RZ, -R22 ;  /* 0x000000ffff16d224 */ /* 0x000fe200078e0a16 */
[----:B------:R-:W-:Y:S01]  /*1000*/  ISETP.GT.U32.AND P5, PT, R4, R26, PT ;  /* 0x0000001a0400720c */ /* 0x000fe20003fa4070 */
[----:B------:R-:W-:-:S02]  /*1010*/  VIADD R33, R5, 0x28 ;  /* 0x0000002805217836 */ /* 0x000fc40000000000 */
[----:B------:R-:W-:Y:S02]  /*1020*/  VIADD R31, R5, 0x26 ;  /* 0x00000026051f7836 */ /* 0x000fe40000000000 */
[--C-:B------:R-:W-:Y:S01]  /*1030*/  @!P1 IMAD.IADD R28, R28, 0x1, -R4.reuse ;  /* 0x000000011c1c9824 */ /* 0x100fe200078e0a04 */
[----:B------:R-:W-:Y:S01]  /*1040*/  IABS R32, R33 ;  /* 0x0000002100207213 */ /* 0x000fe20000000000 */
[--C-:B------:R-:W-:Y:S01]  /*1050*/  @!P6 IMAD.IADD R27, R27, 0x1, -R4.reuse ;  /* 0x000000011b1be824 */ /* 0x100fe200078e0a04 */
[----:B------:R-:W-:Y:S01]  /*1060*/  IABS R34, R31 ;  /* 0x0000001f00227213 */ /* 0x000fe20000000000 */
[--C-:B------:R-:W-:Y:S01]  /*1070*/  @!P3 IMAD.IADD R25, R25, 0x1, -R4.reuse ;  /* 0x000000011919b824 */ /* 0x100fe200078e0a04 */
[----:B------:R-:W-:Y:S01]  /*1080*/  ISETP.GT.U32.AND P1, PT, R4, R28, PT ;  /* 0x0000001c0400720c */ /* 0x000fe20003f24070 */
[----:B------:R-:W-:Y:S01]  /*1090*/  IMAD.HI.U32 R30, R17, R32, RZ ;  /* 0x00000020111e7227 */ /* 0x000fe200078e00ff */
[----:B------:R-:W-:Y:S02]  /*10a0*/  ISETP.GE.AND P6, PT, R31, RZ, PT ;  /* 0x000000ff1f00720c */ /* 0x000fe40003fc6270 */
[----:B------:R-:W-:Y:S01]  /*10b0*/  ISETP.GE.AND P3, PT, R38, RZ, PT ;  /* 0x000000ff2600720c */ /* 0x000fe20003f66270 */
[----:B------:R-:W-:Y:S01]  /*10c0*/  @!P0 IMAD.MOV R25, RZ, RZ, -R25 ;  /* 0x000000ffff198224 */ /* 0x000fe200078e0a19 */
[----:B------:R-:W-:Y:S01]  /*10d0*/  ISETP.GT.U32.AND P0, PT, R4, R27, PT ;  /* 0x0000001b0400720c */ /* 0x000fe20003f04070 */
[----:B------:R-:W-:Y:S01]  /*10e0*/  @!P5 IMAD.IADD R26, R26, 0x1, -R4 ;  /* 0x000000011a1ad824 */ /* 0x000fe200078e0a04 */
[----:B------:R-:W-:Y:S01]  /*10f0*/  ISETP.GE.AND P5, PT, R33, RZ, PT ;  /* 0x000000ff2100720c */ /* 0x000fe20003fa6270 */
[----:B------:R-:W-:-:S02]  /*1100*/  IMAD.MOV R33, RZ, RZ, -R30 ;  /* 0x000000ffff217224 */ /* 0x000fc400078e0a1e */
[----:B------:R-:W-:Y:S01]  /*1110*/  @!P2 IMAD.MOV R24, RZ, RZ, -R24 ;  /* 0x000000ffff18a224 */ /* 0x000fe200078e0a18 */
[----:B------:R-:W-:Y:S01]  /*1120*/  ISETP.GE.AND P2, PT, R37, RZ, PT ;  /* 0x000000ff2500720c */ /* 0x000fe20003f46270 */
[----:B------:R-:W-:-:S04]  /*1130*/  IMAD.HI.U32 R30, R17, R34, RZ ;  /* 0x00000022111e7227 */ /* 0x000fc800078e00ff */
[----:B------:R-:W-:Y:S02]  /*1140*/  IMAD R31, R4, R33, R32 ;  /* 0x00000021041f7224 */ /* 0x000fe400078e0220 */
[----:B------:R-:W-:Y:S02]  /*1150*/  VIADD R33, R5, 0x22 ;  /* 0x0000002205217836 */ /* 0x000fe40000000000 */
[----:B------:R-:W-:Y:S02]  /*1160*/  IMAD.MOV R35, RZ, RZ, -R30 ;  /* 0x000000ffff237224 */ /* 0x000fe400078e0a1e */
[--C-:B------:R-:W-:Y:S01]  /*1170*/  @!P1 IMAD.IADD R28, R28, 0x1, -R4.reuse ;  /* 0x000000011c1c9824 */ /* 0x100fe200078e0a04 */
[----:B------:R-:W-:Y:S01]  /*1180*/  ISETP.GE.AND P1, PT, R33, RZ, PT ;  /* 0x000000ff2100720c */ /* 0x000fe20003f26270 */
[----:B------:R-:W-:Y:S01]  /*1190*/  @!P0 IMAD.IADD R27, R27, 0x1, -R4 ;  /* 0x000000011b1b8824 */ /* 0x000fe200078e0a04 */
[----:B------:R-:W-:Y:S01]  /*11a0*/  IABS R37, R33 ;  /* 0x0000002100257213 */ /* 0x000fe20000000000 */
[C---:B------:R-:W-:Y:S01]  /*11b0*/  IMAD R33, R4.reuse, R35, R34 ;  /* 0x0000002304217224 */ /* 0x040fe200078e0222 */
[----:B------:R-:W-:Y:S01]  /*11c0*/  ISETP.GT.U32.AND P0, PT, R4, R31, PT ;  /* 0x0000001f0400720c */ /* 0x000fe20003f04070 */
[----:B------:R-:W-:-:S02]  /*11d0*/  @!P2 IMAD.MOV R27, RZ, RZ, -R27 ;  /* 0x000000ffff1ba224 */ /* 0x000fc400078e0a1b */
[C---:B------:R-:W-:Y:S01]  /*11e0*/  VIADD R32, R5.reuse, 0x24 ;  /* 0x0000002405207836 */ /* 0x040fe20000000000 */
[----:B------:R-:W-:Y:S01]  /*11f0*/  ISETP.GT.U32.AND P2, PT, R4, R33, PT ;  /* 0x000000210400720c */ /* 0x000fe20003f44070 */
[C---:B------:R-:W-:Y:S02]  /*1200*/  VIADD R38, R5.reuse, 0x20 ;  /* 0x0000002005267836 */ /* 0x040fe40000000000 */
[----:B------:R-:W-:Y:S01]  /*1210*/  VIADD R40, R5, 0x1e ;  /* 0x0000001e05287836 */ /* 0x000fe20000000000 */
[----:B------:R-:W-:Y:S01]  /*1220*/  IABS R36, R32 ;  /* 0x0000002000247213 */ /* 0x000fe20000000000 */
[----:B------:R-:W-:Y:S01]  /*1230*/  @!P3 IMAD.MOV R28, RZ, RZ, -R28 ;  /* 0x000000ffff1cb224 */ /* 0x000fe200078e0a1c */
[----:B------:R-:W-:Y:S01]  /*1240*/  IABS R39, R38 ;  /* 0x0000002600277213 */ /* 0x000fe20000000000 */
[----:B------:R-:W-:Y:S01]  /*1250*/  @!P4 IMAD.MOV R26, RZ, RZ, -R26 ;  /* 0x000000ffff1ac224 */ /* 0x000fe200078e0a1a */
[----:B------:R-:W-:Y:S01]  /*1260*/  IABS R41, R40 ;  /* 0x0000002800297213 */ /* 0x000fe20000000000 */
[----:B------:R-:W-:Y:S01]  /*1270*/  IMAD.HI.U32 R30, R17, R36, RZ ;  /* 0x00000024111e7227 */ /* 0x000fe200078e00ff */
[----:B------:R-:W-:-:S02]  /*1280*/  ISETP.GE.AND P3, PT, R38, RZ, PT ;  /* 0x000000ff2600720c */ /* 0x000fc40003f66270 */
[----:B------:R-:W-:Y:S01]  /*1290*/  ISETP.GE.AND P4, PT, R32, RZ, PT ;  /* 0x000000ff2000720c */ /* 0x000fe20003f86270 */
[----:B------:R-:W-:Y:S02]  /*12a0*/  @!P2 IMAD.IADD R33, R33, 0x1, -R4 ;  /* 0x000000012121a824 */ /* 0x000fe400078e0a04 */
[----:B------:R-:W-:Y:S02]  /*12b0*/  IMAD.MOV R35, RZ, RZ, -R30 ;  /* 0x000000ffff237224 */ /* 0x000fe400078e0a1e */
[----:B------:R-:W-:Y:S01]  /*12c0*/  IMAD.HI.U32 R30, R17, R39, RZ ;  /* 0x00000027111e7227 */ /* 0x000fe200078e00ff */
[----:B------:R-:W-:-:S03]  /*12d0*/  ISETP.GT.U32.AND P2, PT, R4, R33, PT ;  /* 0x000000210400720c */ /* 0x000fc60003f44070 */
[----:B------:R-:W-:Y:S02]  /*12e0*/  IMAD.MOV R34, RZ, RZ, -R30 ;  /* 0x000000ffff227224 */ /* 0x000fe400078e0a1e */
[----:B------:R-:W-:-:S04]  /*12f0*/  IMAD.HI.U32 R30, R17, R41, RZ ;  /* 0x00000029111e7227 */ /* 0x000fc800078e00ff */
[C---:B------:R-:W-:Y:S02]  /*1300*/  IMAD R39, R4.reuse, R34, R39 ;  /* 0x0000002204277224 */ /* 0x040fe400078e0227 */
[----:B------:R-:W-:Y:S02]  /*1310*/  IMAD.MOV R30, RZ, RZ, -R30 ;  /* 0x000000ffff1e7224 */ /* 0x000fe400078e0a1e */
[--C-:B------:R-:W-:Y:S01]  /*1320*/  @!P2 IMAD.IADD R33, R33, 0x1, -R4.reuse ;  /* 0x000000012121a824 */ /* 0x100fe200078e0a04 */
[C---:B------:R-:W-:Y:S01]  /*1330*/  ISETP.GT.U32.AND P2, PT, R4.reuse, R39, PT ;  /* 0x000000270400720c */ /* 0x040fe20003f44070 */
[C---:B------:R-:W-:Y:S02]  /*1340*/  IMAD R41, R4.reuse, R30, R41 ;  /* 0x0000001e04297224 */ /* 0x040fe400078e0229 */
[----:B------:R-:W-:Y:S02]  /*1350*/  @!P0 IMAD.IADD R31, R31, 0x1, -R4 ;  /* 0x000000011f1f8824 */ /* 0x000fe400078e0a04 */
[----:B------:R-:W-:Y:S01]  /*1360*/  @!P6 IMAD.MOV R33, RZ, RZ, -R33 ;  /* 0x000000ffff21e224 */ /* 0x000fe200078e0a21 */
[C---:B------:R-:W-:Y:S01]  /*1370*/  ISETP.GT.U32.AND P6, PT, R4.reuse, R41, PT ;  /* 0x000000290400720c */ /* 0x040fe20003fc4070 */
[----:B------:R-:W-:Y:S01]  /*1380*/  VIADD R38, R5, 0x1a ;  /* 0x0000001a05267836 */ /* 0x000fe20000000000 */
[----:B------:R-:W-:Y:S01]  /*1390*/  ISETP.GT.U32.AND P0, PT, R4, R31, PT ;  /* 0x0000001f0400720c */ /* 0x000fe20003f04070 */
[----:B------:R-:W-:-:S03]  /*13a0*/  IMAD.HI.U32 R32, R17, R37, RZ ;  /* 0x0000002511207227 */ /* 0x000fc600078e00ff */
[----:B------:R-:W-:Y:S01]  /*13b0*/  IABS R45, R38 ;  /* 0x00000026002d7213 */ /* 0x000fe20000000000 */
[----:B------:R-:W-:Y:S02]  /*13c0*/  VIADD R42, R5, 0x18 ;  /* 0x00000018052a7836 */ /* 0x000fe40000000000 */
[----:B------:R-:W-:Y:S02]  /*13d0*/  @!P2 IMAD.IADD R39, R39, 0x1, -R4 ;  /* 0x000000012727a824 */ /* 0x000fe400078e0a04 */
[----:B------:R-:W-:Y:S01]  /*13e0*/  IMAD.MOV R32, RZ, RZ, -R32 ;  /* 0x000000ffff207224 */ /* 0x000fe200078e0a20 */
[----:B------:R-:W-:Y:S01]  /*13f0*/  IABS R47, R42 ;  /* 0x0000002a002f7213 */ /* 0x000fe20000000000 */
[----:B------:R-:W-:Y:S01]  /*1400*/  @!P6 IMAD.IADD R41, R41, 0x1, -R4 ;  /* 0x000000012929e824 */ /* 0x000fe200078e0a04 */
[C---:B------:R-:W-:Y:S01]  /*1410*/  ISETP.GT.U32.AND P2, PT, R4.reuse, R39, PT ;  /* 0x000000270400720c */ /* 0x040fe20003f44070 */
[C---:B------:R-:W-:Y:S02]  /*1420*/  IMAD R37, R4.reuse, R32, R37 ;  /* 0x0000002004257224 */ /* 0x040fe400078e0225 */
[----:B------:R-:W-:Y:S01]  /*1430*/  IMAD.HI.U32 R32, R17, R45, RZ ;  /* 0x0000002d11207227 */ /* 0x000fe200078e00ff */
[----:B------:R-:W-:-:S03]  /*1440*/  ISETP.GT.U32.AND P6, PT, R4, R41, PT ;  /* 0x000000290400720c */ /* 0x000fc60003fc4070 */
[----:B------:R-:W-:Y:S02]  /*1450*/  @!P0 IMAD.IADD R31, R31, 0x1, -R4 ;  /* 0x000000011f1f8824 */ /* 0x000fe400078e0a04 */
[----:B------:R-:W-:-:S04]  /*1460*/  IMAD.HI.U32 R34, R17, R47, RZ ;  /* 0x0000002f11227227 */ /* 0x000fc800078e00ff */
[----:B------:R-:W-:Y:S02]  /*1470*/  IMAD.MOV R32, RZ, RZ, -R32 ;  /* 0x000000ffff207224 */ /* 0x000fe400078e0a20 */
[----:B------:R-:W-:Y:S01]  /*1480*/  @!P5 IMAD.MOV R31, RZ, RZ, -R31 ;  /* 0x000000ffff1fd224 */ /* 0x000fe200078e0a1f */
[C---:B------:R-:W-:Y:S01]  /*1490*/  ISETP.GT.U32.AND P5, PT, R4.reuse, R37, PT ;  /* 0x000000250400720c */ /* 0x040fe20003fa4070 */
[----:B------:R-:W-:Y:S02]  /*14a0*/  IMAD.MOV R34, RZ, RZ, -R34 ;  /* 0x000000ffff227224 */ /* 0x000fe400078e0a22 */
[C---:B------:R-:W-:Y:S02]  /*14b0*/  IMAD R45, R4.reuse, R32, R45 ;  /* 0x00000020042d7224 */ /* 0x040fe400078e022d */
[C---:B------:R-:W-:Y:S02]  /*14c0*/  IMAD R47, R4.reuse, R34, R47 ;  /* 0x00000022042f7224 */ /* 0x040fe400078e022f */
[----:B------:R-:W-:Y:S01]  /*14d0*/  @!P2 IMAD.IADD R39, R39, 0x1, -R4 ;  /* 0x000000012727a824 */ /* 0x000fe200078e0a04 */
[C---:B------:R-:W-:Y:S01]  /*14e0*/  ISETP.GT.U32.AND P2, PT, R4.reuse, R45, PT ;  /* 0x0000002d0400720c */ /* 0x040fe20003f44070 */
[----:B------:R-:W-:-:S02]  /*14f0*/  IMAD R35, R4, R35, R36 ;  /* 0x0000002304237224 */ /* 0x000fc400078e0224 */
[----:B------:R-:W-:Y:S02]  /*1500*/  VIADD R36, R5, 0x1c ;  /* 0x0000001c05247836 */ /* 0x000fe40000000000 */
[--C-:B------:R-:W-:Y:S01]  /*1510*/  @!P6 IMAD.IADD R41, R41, 0x1, -R4.reuse ;  /* 0x000000012929e824 */ /* 0x100fe200078e0a04 */
[C---:B------:R-:W-:Y:S01]  /*1520*/  ISETP.GT.U32.AND P6, PT, R4.reuse, R47, PT ;  /* 0x0000002f0400720c */ /* 0x040fe20003fc4070 */
[----:B------:R-:W-:Y:S01]  /*1530*/  @!P5 IMAD.IADD R37, R37, 0x1, -R4 ;  /* 0x000000012525d824 */ /* 0x000fe200078e0a04 */
[----:B------:R-:W-:Y:S01]  /*1540*/  IABS R43, R36 ;  /* 0x00000024002b7213 */ /* 0x000fe20000000000 */
[C---:B------:R-:W-:Y:S01]  /*1550*/  VIADD R48, R5.reuse, 0x14 ;  /* 0x0000001405307836 */ /* 0x040fe20000000000 */
[C---:B------:R-:W-:Y:S01]  /*1560*/  ISETP.GT.U32.AND P0, PT, R4.reuse, R35, PT ;  /* 0x000000230400720c */ /* 0x040fe20003f04070 */
[----:B------:R-:W-:Y:S01]  /*1570*/  VIADD R46, R5, 0x16 ;  /* 0x00000016052e7836 */ /* 0x000fe20000000000 */
[----:B------:R-:W-:Y:S01]  /*1580*/  ISETP.GT.U32.AND P5, PT, R4, R37, PT ;  /* 0x000000250400720c */ /* 0x000fe20003fa4070 */
[----:B------:R-:W-:Y:S01]  /*1590*/  IMAD.HI.U32 R30, R17, R43, RZ ;  /* 0x0000002b111e7227 */ /* 0x000fe200078e00ff */
[----:B------:R-:W-:-:S02]  /*15a0*/  IABS R51, R48 ;  /* 0x0000003000337213 */ /* 0x000fc40000000000 */
[----:B------:R-:W-:Y:S01]  /*15b0*/  IABS R49, R46 ;  /* 0x0000002e00317213 */ /* 0x000fe20000000000 */
[----:B------:R-:W-:Y:S02]  /*15c0*/  @!P2 IMAD.IADD R45, R45, 0x1, -R4 ;  /* 0x000000012d2da824 */ /* 0x000fe400078e0a04 */
[----:B------:R-:W-:Y:S02]  /*15d0*/  IMAD.MOV R30, RZ, RZ, -R30 ;  /* 0x000000ffff1e7224 */ /* 0x000fe400078e0a1e */
[----:B------:R-:W-:Y:S01]  /*15e0*/  @!P6 IMAD.IADD R47, R47, 0x1, -R4 ;  /* 0x000000012f2fe824 */ /* 0x000fe200078e0a04 */
[----:B------:R-:W-:Y:S01]  /*15f0*/  ISETP.GT.U32.AND P6, PT, R4, R45, PT ;  /* 0x0000002d0400720c */ /* 0x000fe20003fc4070 */
[----:B------:R-:W-:-:S04]  /*1600*/  IMAD.HI.U32 R32, R17, R51, RZ ;  /* 0x0000003311207227 */ /* 0x000fc800078e00ff */
[C---:B------:R-:W-:Y:S02]  /*1610*/  IMAD R43, R4.reuse, R30, R43 ;  /* 0x0000001e042b7224 */ /* 0x040fe400078e022b */
[----:B------:R-:W-:Y:S02]  /*1620*/  @!P0 IMAD.IADD R35, R35, 0x1, -R4 ;  /* 0x0000000123238824 */ /* 0x000fe400078e0a04 */
[----:B------:R-:W-:Y:S02]  /*1630*/  IMAD.MOV R32, RZ, RZ, -R32 ;  /* 0x000000ffff207224 */ /* 0x000fe400078e0a20 */
[----:B------:R-:W-:Y:S01]  /*1640*/  VIADD R52, R5, 0x10 ;  /* 0x0000001005347836 */ /* 0x000fe20000000000 */
[----:B------:R-:W-:Y:S01]  /*1650*/  ISETP.GT.U32.AND P0, PT, R4, R35, PT ;  /* 0x000000230400720c */ /* 0x000fe20003f04070 */
[----:B------:R-:W-:-:S03]  /*1660*/  IMAD.HI.U32 R30, R17, R49, RZ ;  /* 0x00000031111e7227 */ /* 0x000fc600078e00ff */
[----:B------:R-:W-:Y:S01]  /*1670*/  IABS R55, R52 ;  /* 0x0000003400377213 */ /* 0x000fe20000000000 */
[----:B------:R-:W-:Y:S01]  /*1680*/  @!P5 IMAD.IADD R37, R37, 0x1, -R4 ;  /* 0x000000012525d824 */ /* 0x000fe200078e0a04 */
[C---:B------:R-:W-:Y:S01]  /*1690*/  ISETP.GT.U32.AND P5, PT, R4.reuse, R43, PT ;  /* 0x0000002b0400720c */ /* 0x040fe20003fa4070 */
[C---:B------:R-:W-:Y:S02]  /*16a0*/  IMAD R51, R4.reuse, R32, R51 ;  /* 0x0000002004337224 */ /* 0x040fe400078e0233 */
[----:B------:R-:W-:Y:S02]  /*16b0*/  IMAD.MOV R30, RZ, RZ, -R30 ;  /* 0x000000ffff1e7224 */ /* 0x000fe400078e0a1e */
[----:B------:R-:W-:Y:S01]  /*16c0*/  @!P6 IMAD.IADD R45, R45, 0x1, -R4 ;  /* 0x000000012d2de824 */ /* 0x000fe200078e0a04 */
[C---:B------:R-:W-:Y:S01]  /*16d0*/  ISETP.GT.U32.AND P6, PT, R4.reuse, R51, PT ;  /* 0x000000330400720c */ /* 0x040fe20003fc4070 */
[----:B------:R-:W-:Y:S02]  /*16e0*/  IMAD R49, R4, R30, R49 ;  /* 0x0000001e04317224 */ /* 0x000fe400078e0231 */
[----:B------:R-:W-:-:S04]  /*16f0*/  IMAD.HI.U32 R30, R17, R55, RZ ;  /* 0x00000037111e7227 */ /* 0x000fc800078e00ff */
[C---:B------:R-:W-:Y:S02]  /*1700*/  VIADD R50, R5.reuse, 0x12 ;  /* 0x0000001205327836 */ /* 0x040fe40000000000 */
[----:B------:R-:W-:Y:S02]  /*1710*/  VIADD R54, R5, 0xe ;  /* 0x0000000e05367836 */ /* 0x000fe40000000000 */
[----:B------:R-:W-:Y:S01]  /*1720*/  IMAD.MOV R32, RZ, RZ, -R30 ;  /* 0x000000ffff207224 */ /* 0x000fe200078e0a1e */
[----:B------:R-:W-:Y:S01]  /*1730*/  IABS R53, R50 ;  /* 0x0000003200357213 */ /* 0x000fe20000000000 */
[--C-:B------:R-:W-:Y:S01]  /*1740*/  @!P5 IMAD.IADD R43, R43, 0x1, -R4.reuse ;  /* 0x000000012b2bd824 */ /* 0x100fe200078e0a04 */
[----:B------:R-:W-:Y:S01]  /*1750*/  IABS R57, R54 ;  /* 0x0000003600397213 */ /* 0x000fe20000000000 */
[--C-:B------:R-:W-:Y:S01]  /*1760*/  @!P0 IMAD.IADD R35, R35, 0x1, -R4.reuse ;  /* 0x0000000123238824 */ /* 0x100fe200078e0a04 */
[----:B------:R-:W-:Y:S01]  /*1770*/  ISETP.GE.AND P0, PT, R40, RZ, PT ;  /* 0x000000ff2800720c */ /* 0x000fe20003f06270 */
[C---:B------:R-:W-:Y:S01]  /*1780*/  IMAD R55, R4.reuse, R32, R55 ;  /* 0x0000002004377224 */ /* 0x040fe200078e0237 */
[C---:B------:R-:W-:Y:S01]  /*1790*/  ISETP.GT.U32.AND P2, PT, R4.reuse, R43, PT ;  /* 0x0000002b0400720c */ /* 0x040fe20003f44070 */
[----:B------:R-:W-:Y:S01]  /*17a0*/  @!P4 IMAD.MOV R35, RZ, RZ, -R35 ;  /* 0x000000ffff23c224 */ /* 0x000fe200078e0a23 */
[C---:B------:R-:W-:Y:S01]  /*17b0*/  ISETP.GT.U32.AND P4, PT, R4.reuse, R47, PT ;  /* 0x0000002f0400720c */ /* 0x040fe20003f84070 */
[----:B------:R-:W-:Y:S01]  /*17c0*/  @!P6 IMAD.IADD R51, R51, 0x1, -R4 ;  /* 0x000000013333e824 */ /* 0x000fe200078e0a04 */
[----:B------:R-:W-:Y:S01]  /*17d0*/  ISETP.GT.U32.AND P6, PT, R4, R55, PT ;  /* 0x000000370400720c */ /* 0x000fe20003fc4070 */
[----:B------:R-:W-:Y:S01]  /*17e0*/  IMAD.HI.U32 R34, R17, R53, RZ ;  /* 0x0000003511227227 */ /* 0x000fe200078e00ff */
[----:B------:R-:W-:-:S03]  /*17f0*/  ISETP.GE.AND P5, PT, R36, RZ, PT ;  /* 0x000000ff2400720c */ /* 0x000fc60003fa6270 */
[----:B------:R-:W-:-:S04]  /*1800*/  IMAD.HI.U32 R30, R17, R57, RZ ;  /* 0x00000039111e7227 */ /* 0x000fc800078e00ff */
[----:B------:R-:W-:Y:S02]  /*1810*/  IMAD.MOV R34, RZ, RZ, -R34 ;  /* 0x000000ffff227224 */ /* 0x000fe400078e0a22 */
[----:B------:R-:W-:Y:S02]  /*1820*/  VIADD R56, R5, 0xc ;  /* 0x0000000c05387836 */ /* 0x000fe40000000000 */
[----:B------:R-:W-:Y:S02]  /*1830*/  IMAD.MOV R30, RZ, RZ, -R30 ;  /* 0x000000ffff1e7224 */ /* 0x000fe400078e0a1e */
[C---:B------:R-:W-:Y:S01]  /*1840*/  IMAD R53, R4.reuse, R34, R53 ;  /* 0x0000002204357224 */ /* 0x040fe200078e0235 */
[----:B------:R-:W-:Y:S01]  /*1850*/  IABS R59, R56 ;  /* 0x00000038003b7213 */ /* 0x000fe20000000000 */
[C---:B------:R-:W-:Y:S02]  /*1860*/  IMAD R57, R4.reuse, R30, R57 ;  /* 0x0000001e04397224 */ /* 0x040fe400078e0239 */
[--C-:B------:R-:W-:Y:S01]  /*1870*/  @!P2 IMAD.IADD R43, R43, 0x1, -R4.reuse ;  /* 0x000000012b2ba824 */ /* 0x100fe200078e0a04 */
[C---:B------:R-:W-:Y:S01]  /*1880*/  ISETP.GT.U32.AND P2, PT, R4.reuse, R49, PT ;  /* 0x000000310400720c */ /* 0x040fe20003f44070 */
[--C-:B------:R-:W-:Y:S01]  /*1890*/  @!P4 IMAD.IADD R47, R47, 0x1, -R4.reuse ;  /* 0x000000012f2fc824 */ /* 0x100fe200078e0a04 */
[C---:B------:R-:W-:Y:S01]  /*18a0*/  ISETP.GT.U32.AND P4, PT, R4.reuse, R53, PT ;  /* 0x000000350400720c */ /* 0x040fe20003f84070 */
[----:B------:R-:W-:Y:S01]  /*18b0*/  @!P6 IMAD.IADD R55, R55, 0x1, -R4 ;  /* 0x000000013737e824 */ /* 0x000fe200078e0a04 */
[----:B------:R-:W-:Y:S01]  /*18c0*/  ISETP.GT.U32.AND P6, PT, R4, R57, PT ;  /* 0x000000390400720c */ /* 0x000fe20003fc4070 */
[----:B------:R-:W-:-:S02]  /*18d0*/  VIADD R58, R5, 0xa ;  /* 0x0000000a053a7836 */ /* 0x000fc40000000000 */
[----:B------:R-:W-:-:S03]  /*18e0*/  IMAD.HI.U32 R32, R17, R59, RZ ;  /* 0x0000003b11207227 */ /* 0x000fc600078e00ff */
[----:B------:R-:W-:Y:S01]  /*18f0*/  IABS R61, R58 ;  /* 0x0000003a003d7213 */ /* 0x000fe20000000000 */
[----:B------:R-:W-:Y:S02]  /*1900*/  IMAD.MOV R32, RZ, RZ, -R32 ;  /* 0x000000ffff207224 */ /* 0x000fe400078e0a20 */
[C---:B------:R-:W-:Y:S02]  /*1910*/  VIADD R60, R5.reuse, 0x8 ;  /* 0x00000008053c7836 */ /* 0x040fe40000000000 */
[C---:B------:R-:W-:Y:S02]  /*1920*/  VIADD R62, R5.reuse, 0x6 ;  /* 0x00000006053e7836 */ /* 0x040fe40000000000 */
[----:B------:R-:W-:Y:S01]  /*1930*/  IMAD R59, R4, R32, R59 ;  /* 0x00000020043b7224 */ /* 0x000fe200078e023b */
[----:B------:R-:W-:Y:S01]  /*1940*/  IABS R63, R60 ;  /* 0x0000003c003f7213 */ /* 0x000fe20000000000 */
[----:B------:R-:W-:Y:S02]  /*1950*/  VIADD R64, R5, 0x4 ;  /* 0x0000000405407836 */ /* 0x000fe40000000000 */
[----:B------:R-:W-:-:S03]  /*1960*/  IMAD.HI.U32 R34, R17, R61, RZ ;  /* 0x0000003d11227227 */ /* 0x000fc600078e00ff */
[----:B------:R-:W-:Y:S01]  /*1970*/  IABS R40, R64 ;  /* 0x0000004000287213 */ /* 0x000fe20000000000 */
[--C-:B------:R-:W-:Y:S01]  /*1980*/  @!P2 IMAD.IADD R49, R49, 0x1, -R4.reuse ;  /* 0x000000013131a824 */ /* 0x100fe200078e0a04 */
[----:B------:R-:W-:Y:S01]  /*1990*/  ISETP.GE.AND P2, PT, R38, RZ, PT ;  /* 0x000000ff2600720c */ /* 0x000fe20003f46270 */
[--C-:B------:R-:W-:Y:S01]  /*19a0*/  @!P4 IMAD.IADD R53, R53, 0x1, -R4.reuse ;  /* 0x000000013535c824 */ /* 0x100fe200078e0a04 */
[----:B------:R-:W-:Y:S01]  /*19b0*/  IABS R38, R62 ;  /* 0x0000003e00267213 */ /* 0x000fe20000000000 */
[----:B------:R-:W-:Y:S01]  /*19c0*/  @!P6 IMAD.IADD R57, R57, 0x1, -R4 ;  /* 0x000000013939e824 */ /* 0x000fe200078e0a04 */
[----:B------:R-:W-:Y:S01]  /*19d0*/  ISETP.GT.U32.AND P6, PT, R4, R59, PT ;  /* 0x0000003b0400720c */ /* 0x000fe20003fc4070 */
[----:B------:R-:W-:Y:S01]  /*19e0*/  IMAD.MOV R34, RZ, RZ, -R34 ;  /* 0x000000ffff227224 */ /* 0x000fe200078e0a22 */
[----:B------:R-:W-:Y:S01]  /*19f0*/  ISETP.GE.AND P4, PT, R42, RZ, PT ;  /* 0x000000ff2a00720c */ /* 0x000fe20003f86270 */
[----:B------:R-:W-:Y:S02]  /*1a00*/  VIADD R66, R5, 0x2 ;  /* 0x0000000205427836 */ /* 0x000fe40000000000 */
[----:B------:R-:W-:-:S03]  /*1a10*/  IMAD.HI.U32 R30, R17, R63, RZ ;  /* 0x0000003f111e7227 */ /* 0x000fc600078e00ff */
[----:B------:R-:W-:Y:S01]  /*1a20*/  IABS R42, R66 ;  /* 0x00000042002a7213 */ /* 0x000fe20000000000 */
[----:B------:R-:W-:Y:S01]  /*1a30*/  @!P1 IMAD.MOV R37, RZ, RZ, -R37 ;  /* 0x000000ffff259224 */ /* 0x000fe200078e0a25 */
[C---:B------:R-:W-:Y:S01]  /*1a40*/  ISETP.GT.U32.AND P1, PT, R4.reuse, R49, PT ;  /* 0x000000310400720c */ /* 0x040fe20003f24070 */
[----:B------:R-:W-:Y:S01]  /*1a50*/  @!P3 IMAD.MOV R39, RZ, RZ, -R39 ;  /* 0x000000ffff27b224 */ /* 0x000fe200078e0a27 */
[C---:B------:R-:W-:Y:S01]  /*1a60*/  ISETP.GT.U32.AND P3, PT, R4.reuse, R51, PT ;  /* 0x000000330400720c */ /* 0x040fe20003f64070 */
[----:B------:R-:W-:Y:S01]  /*1a70*/  @!P0 IMAD.MOV R41, RZ, RZ, -R41 ;  /* 0x000000ffff298224 */ /* 0x000fe200078e0a29 */
[C---:B------:R-:W-:Y:S01]  /*1a80*/  ISETP.GT.U32.AND P0, PT, R4.reuse, R53, PT ;  /* 0x000000350400720c */ /* 0x040fe20003f04070 */
[----:B------:R-:W-:Y:S02]  /*1a90*/  IMAD R61, R4, R34, R61 ;  /* 0x00000022043d7224 */ /* 0x000fe400078e023d */
[----:B------:R-:W-:-:S04]  /*1aa0*/  IMAD.HI.U32 R32, R17, R38, RZ ;  /* 0x0000002611207227 */ /* 0x000fc800078e00ff */
[----:B------:R-:W-:-:S04]  /*1ab0*/  IMAD.HI.U32 R34, R17, R40, RZ ;  /* 0x0000002811227227 */ /* 0x000fc800078e00ff */
[----:B------:R-:W-:Y:S02]  /*1ac0*/  IMAD.MOV R30, RZ, RZ, -R30 ;  /* 0x000000ffff1e7224 */ /* 0x000fe400078e0a1e */
[----:B------:R-:W-:Y:S02]  /*1ad0*/  IMAD.MOV R65, RZ, RZ, -R32 ;  /* 0x000000ffff417224 */ /* 0x000fe400078e0a20 */
[----:B------:R-:W-:Y:S02]  /*1ae0*/  IMAD.MOV R67, RZ, RZ, -R34 ;  /* 0x000000ffff437224 */ /* 0x000fe400078e0a22 */
[----:B------:R-:W-:-:S04]  /*1af0*/  IMAD.HI.U32 R36, R17, R42, RZ ;  /* 0x0000002a11247227 */ /* 0x000fc800078e00ff */
[----:B------:R-:W-:Y:S02]  /*1b00*/  IMAD R63, R4, R30, R63 ;  /* 0x0000001e043f7224 */ /* 0x000fe400078e023f */
[----:B------:R-:W-:-:S04]  /*1b10*/  IMAD.HI.U32 R30, R17, R44, RZ ;  /* 0x0000002c111e7227 */ /* 0x000fc800078e00ff */
[C---:B------:R-:W-:Y:S02]  /*1b20*/  IMAD R17, R4.reuse, R65, R38 ;  /* 0x0000004104117224 */ /* 0x040fe400078e0226 */
[C---:B------:R-:W-:Y:S02]  /*1b30*/  IMAD R65, R4.reuse, R67, R40 ;  /* 0x0000004304417224 */ /* 0x040fe400078e0228 */
[----:B------:R-:W-:Y:S01]  /*1b40*/  @!P6 IMAD.IADD R59, R59, 0x1, -R4 ;  /* 0x000000013b3be824 */ /* 0x000fe200078e0a04 */
[C---:B------:R-:W-:Y:S01]  /*1b50*/  ISETP.GT.U32.AND P6, PT, R4.reuse, R57, PT ;  /* 0x000000390400720c */ /* 0x040fe20003fc4070 */
[----:B------:R-:W-:Y:S01]  /*1b60*/  @!P5 IMAD.MOV R43, RZ, RZ, -R43 ;  /* 0x000000ffff2bd224 */ /* 0x000fe200078e0a2b */
[C---:B------:R-:W-:Y:S01]  /*1b70*/  ISETP.GT.U32.AND P5, PT, R4.reuse, R55, PT ;  /* 0x000000370400720c */ /* 0x040fe20003fa4070 */
[----:B------:R-:W-:Y:S02]  /*1b80*/  IMAD.MOV R69, RZ, RZ, -R36 ;  /* 0x000000ffff457224 */ /* 0x000fe400078e0a24 */
[----:B------:R-:W-:Y:S01]  /*1b90*/  @!P2 IMAD.MOV R45, RZ, RZ, -R45 ;  /* 0x000000ffff2da224 */ /* 0x000fe200078e0a2d */
[C---:B------:R-:W-:Y:S01]  /*1ba0*/  ISETP.GT.U32.AND P2, PT, R4.reuse, R59, PT ;  /* 0x0000003b0400720c */ /* 0x040fe20003f44070 */
[----:B------:R-:W-:Y:S01]  /*1bb0*/  @!P4 IMAD.MOV R47, RZ, RZ, -R47 ;  /* 0x000000ffff2fc224 */ /* 0x000fe200078e0a2f */
[C---:B------:R-:W-:Y:S01]  /*1bc0*/  ISETP.GT.U32.AND P4, PT, R4.reuse, R61, PT ;  /* 0x0000003d0400720c */ /* 0x040fe20003f84070 */
[--C-:B------:R-:W-:Y:S01]  /*1bd0*/  @!P1 IMAD.IADD R49, R49, 0x1, -R4.reuse ;  /* 0x0000000131319824 */ /* 0x100fe200078e0a04 */
[C---:B------:R-:W-:Y:S01]  /*1be0*/  ISETP.GT.U32.AND P1, PT, R4.reuse, R63, PT ;  /* 0x0000003f0400720c */ /* 0x040fe20003f24070 */
[--C-:B------:R-:W-:Y:S01]  /*1bf0*/  @!P3 IMAD.IADD R51, R51, 0x1, -R4.reuse ;  /* 0x000000013333b824 */ /* 0x100fe200078e0a04 */
[C---:B------:R-:W-:Y:S01]  /*1c00*/  ISETP.GT.U32.AND P3, PT, R4.reuse, R17, PT ;  /* 0x000000110400720c */ /* 0x040fe20003f64070 */
[----:B------:R-:W-:Y:S01]  /*1c10*/  @!P0 IMAD.IADD R53, R53, 0x1, -R4 ;  /* 0x0000000135358824 */ /* 0x000fe200078e0a04 */
[C---:B------:R-:W-:Y:S01]  /*1c20*/  ISETP.GT.U32.AND P0, PT, R4.reuse, R65, PT ;  /* 0x000000410400720c */ /* 0x040fe20003f04070 */
[----:B------:R-:W-:-:S02]  /*1c30*/  IMAD R67, R4, R69, R42 ;  /* 0x0000004504437224 */ /* 0x000fc400078e022a */
[----:B------:R-:W-:Y:S02]  /*1c40*/  IMAD.MOV R69, RZ, RZ, -R30 ;  /* 0x000000ffff457224 */ /* 0x000fe400078e0a1e */
[----:B------:R-:W-:Y:S01]  /*1c50*/  @!P5 IMAD.IADD R55, R55, 0x1, -R4 ;  /* 0x000000013737d824 */ /* 0x000fe200078e0a04 */
[C---:B------:R-:W-:Y:S01]  /*1c60*/  ISETP.GT.U32.AND P5, PT, R4.reuse, R67, PT ;  /* 0x000000430400720c */ /* 0x040fe20003fa4070 */
[C---:B------:R-:W-:Y:S01]  /*1c70*/  IMAD R69, R4.reuse, R69, R44 ;  /* 0x0000004504457224 */ /* 0x040fe200078e022c */
[----:B------:R-:W1:Y:S01]  /*1c80*/  LDC R30, c[0x0][0x3b0] ;  /* 0x0000ec00ff1e7b82 */ /* 0x000e620000000800 */
[--C-:B------:R-:W-:Y:S02]  /*1c90*/  @!P6 IMAD.IADD R57, R57, 0x1, -R4.reuse ;  /* 0x000000013939e824 */ /* 0x100fe400078e0a04 */
[--C-:B------:R-:W-:Y:S01]  /*1ca0*/  @!P2 IMAD.IADD R59, R59, 0x1, -R4.reuse ;  /* 0x000000013b3ba824 */ /* 0x100fe200078e0a04 */
[----:B------:R-:W-:Y:S01]  /*1cb0*/  ISETP.GT.U32.AND P6, PT, R4, R69, PT ;  /* 0x000000450400720c */ /* 0x000fe20003fc4070 */
[--C-:B------:R-:W-:Y:S01]  /*1cc0*/  @!P4 IMAD.IADD R61, R61, 0x1, -R4.reuse ;  /* 0x000000013d3dc824 */ /* 0x100fe200078e0a04 */
[----:B------:R-:W-:Y:S01]  /*1cd0*/  ISETP.GE.AND P2, PT, R46, RZ, PT ;  /* 0x000000ff2e00720c */ /* 0x000fe20003f46270 */
        /* <DEDUP_REMOVED lines=8> */
[----:B0-----:R-:W-:Y:S01]  /*1d60*/  IMAD R16, R16, UR6, RZ ;  /* 0x0000000610107c24 */ /* 0x001fe2000f8e02ff */
[----:B------:R-:W-:Y:S01]  /*1d70*/  ISETP.GE.AND P5, PT, R56, RZ, PT ;  /* 0x000000ff3800720c */ /* 0x000fe20003fa6270 */
[--C-:B------:R-:W-:Y:S01]  /*1d80*/  @!P6 IMAD.IADD R69, R69, 0x1, -R4.reuse ;  /* 0x000000014545e824 */ /* 0x100fe200078e0a04 */
[C---:B------:R-:W-:Y:S01]  /*1d90*/  ISETP.GT.U32.AND P6, PT, R4.reuse, R67, PT ;  /* 0x000000430400720c */ /* 0x040fe20003fc4070 */
[----:B------:R-:W-:Y:S01]  /*1da0*/  @!P2 IMAD.MOV R49, RZ, RZ, -R49 ;  /* 0x000000ffff31a224 */ /* 0x000fe200078e0a31 */
        /* <DEDUP_REMOVED lines=8> */
[----:B------:R-:W-:Y:S01]  /*1e30*/  ISETP.GT.U32.AND P0, PT, R4, R69, PT ;  /* 0x000000450400720c */ /* 0x000fe20003f04070 */
[----:B------:R-:W-:Y:S01]  /*1e40*/  @!P5 IMAD.MOV R59, RZ, RZ, -R59 ;  /* 0x000000ffff3bd224 */ /* 0x000fe200078e0a3b */
        /* <DEDUP_REMOVED lines=11> */
[----:B------:R-:W-:Y:S01]  /*1f00*/  @!P0 IMAD.IADD R69, R69, 0x1, -R4 ;  /* 0x0000000145458824 */ /* 0x000fe200078e0a04 */
[----:B------:R-:W-:Y:S01]  /*1f10*/  ISETP.NE.AND P0, PT, R29, RZ, PT ;  /* 0x000000ff1d00720c */ /* 0x000fe20003f05270 */
[----:B------:R-:W-:Y:S01]  /*1f20*/  USHF.R.S32.HI UR6, URZ, 0x1f, UR4 ;  /* 0x0000001fff067899 */ /* 0x000fe20008011404 */
[----:B------:R-:W-:Y:S01]  /*1f30*/  LOP3.LUT R5, RZ, R29, RZ, 0x33, !PT ;  /* 0x0000001dff057212 */ /* 0x000fe200078e33ff */
[----:B------:R-:W-:-:S02]  /*1f40*/  @!P6 IMAD.MOV R67, RZ, RZ, -R67 ;  /* 0x000000ffff43e224 */ /* 0x000fc400078e0a43 */
[----:B------:R-:W-:Y:S01]  /*1f50*/  @!P2 IMAD.MOV R61, RZ, RZ, -R61 ;  /* 0x000000ffff3da224 */ /* 0x000fe200078e0a3d */
[C---:B------:R-:W-:Y:S01]  /*1f60*/  SEL R4, R5.reuse, R37, !P0 ;  /* 0x0000002505047207 */ /* 0x040fe20004000000 */
[----:B------:R-:W-:Y:S01]  /*1f70*/  @!P4 IMAD.MOV R63, RZ, RZ, -R63 ;  /* 0x000000ffff3fc224 */ /* 0x000fe200078e0a3f */
[----:B------:R-:W0:Y:S01]  /*1f80*/  LDC.64 R36, c[0x0][0x388] ;  /* 0x0000e200ff247b82 */ /* 0x000e220000000a00 */
[----:B------:R-:W-:Y:S01]  /*1f90*/  @!P1 IMAD.MOV R17, RZ, RZ, -R17 ;  /* 0x000000ffff119224 */ /* 0x000fe200078e0a11 */
[C---:B------:R-:W-:Y:S01]  /*1fa0*/  SEL R20, R5.reuse, R20, !P0 ;  /* 0x0000001405147207 */ /* 0x040fe20004000000 */
[----:B------:R-:W-:Y:S01]  /*1fb0*/  @!P3 IMAD.MOV R65, RZ, RZ, -R65 ;  /* 0x000000ffff41b224 */ /* 0x000fe200078e0a41 */
[C---:B------:R-:W-:Y:S01]  /*1fc0*/  SEL R18, R5.reuse, R18, !P0 ;  /* 0x0000001205127207 */ /* 0x040fe20004000000 */
[----:B------:R-:W-:Y:S01]  /*1fd0*/  @!P5 IMAD.MOV R69, RZ, RZ, -R69 ;  /* 0x000000ffff45d224 */ /* 0x000fe200078e0a45 */
[C---:B------:R-:W-:Y:S01]  /*1fe0*/  SEL R19, R5.reuse, R19, !P0 ;  /* 0x0000001305137207 */ /* 0x040fe20004000000 */
[-C--:B-1----:R-:W-:Y:S01]  /*1ff0*/  IMAD R123, R4, R30.reuse, RZ ;  /* 0x0000001e047b7224 */ /* 0x082fe200078e02ff */
[C---:B------:R-:W-:Y:S01]  /*2000*/  SEL R21, R5.reuse, R21, !P0 ;  /* 0x0000001505157207 */ /* 0x040fe20004000000 */
[----:B------:R-:W-:Y:S01]  /*2010*/  IMAD R20, R20, R30, RZ ;  /* 0x0000001e14147224 */ /* 0x000fe200078e02ff */
[C---:B------:R-:W-:Y:S01]  /*2020*/  SEL R22, R5.reuse, R22, !P0 ;  /* 0x0000001605167207 */ /* 0x040fe20004000000 */
[-C--:B------:R-:W-:Y:S01]  /*2030*/  IMAD R18, R18, R30.reuse, RZ ;  /* 0x0000001e12127224 */ /* 0x080fe200078e02ff */
[----:B------:R-:W-:Y:S01]  /*2040*/  SEL R23, R5, R23, !P0 ;  /* 0x0000001705177207 */ /* 0x000fe20004000000 */
        /* <DEDUP_REMOVED lines=9> */
[----:B------:R-:W-:Y:S01]  /*20e0*/  SEL R28, R5, R28, !P0 ;  /* 0x0000001c051c7207 */ /* 0x000fe20004000000 */
[-C--:B------:R-:W-:Y:S01]  /*20f0*/  IMAD R25, R25, R30.reuse, RZ ;  /* 0x0000001e19197224 */ /* 0x080fe200078e02ff */
[C---:B------:R-:W-:Y:S01]  /*2100*/  SEL R31, R5.reuse, R31, !P0 ;  /* 0x0000001f051f7207 */ /* 0x040fe20004000000 */
[-C--:B------:R-:W-:Y:S01]  /*2110*/  IMAD R26, R26, R30.reuse, RZ ;  /* 0x0000001e1a1a7224 */ /* 0x080fe200078e02ff */
[----:B------:R-:W-:Y:S01]  /*2120*/  SEL R33, R5, R33, !P0 ;  /* 0x0000002105217207 */ /* 0x000fe20004000000 */
[-C--:B------:R-:W-:Y:S01]  /*2130*/  IMAD R27, R27, R30.reuse, RZ ;  /* 0x0000001e1b1b7224 */ /* 0x080fe200078e02ff */
        /* <DEDUP_REMOVED lines=35> */
[----:B------:R-:W-:Y:S01]  /*2370*/  IMAD R17, R17, R30, RZ ;  /* 0x0000001e11117224 */ /* 0x000fe200078e02ff */
[----:B0-----:R-:W-:Y:S01]  /*2380*/  LEA R92, P1, R22, R36, 0x1 ;  /* 0x00000024165c7211 */ /* 0x001fe200078208ff */
[----:B------:R-:W-:Y:S01]  /*2390*/  IMAD R65, R65, R30, RZ ;  /* 0x0000001e41417224 */ /* 0x000fe200078e02ff */
[----:B------:R-:W-:Y:S01]  /*23a0*/  LEA R132, P6, R24, R36, 0x1 ;  /* 0x0000002418847211 */ /* 0x000fe200078c08ff */
[----:B------:R-:W-:Y:S01]  /*23b0*/  IMAD R32, R5, R30, RZ ;  /* 0x0000001e05207224 */ /* 0x000fe200078e02ff */
[-C--:B------:R-:W-:Y:S01]  /*23c0*/  LEA.HI.X.SX32 R125, R22, R37.reuse, 0x1, P1 ;  /* 0x00000025167d7211 */ /* 0x080fe200008f0eff */
[----:B------:R-:W0:Y:S01]  /*23d0*/  LDC.64 R4, c[0x0][0x380] ;  /* 0x0000e000ff047b82 */ /* 0x000e220000000a00 */
[----:B------:R-:W-:Y:S01]  /*23e0*/  LEA R138, P1, R31, R36, 0x1 ;  /* 0x000000241f8a7211 */ /* 0x000fe200078208ff */
[----:B------:R-:W-:Y:S01]  /*23f0*/  IMAD R67, R67, R30, RZ ;  /* 0x0000001e43437224 */ /* 0x000fe200078e02ff */
[----:B------:R-:W-:Y:S01]  /*2400*/  LEA R116, P5, R20, R36, 0x1 ;  /* 0x0000002414747211 */ /* 0x000fe200078a08ff */
[----:B------:R-:W-:Y:S01]  /*2410*/  ULEA.HI UR6, UR6, UR4, URZ, 0x6 ;  /* 0x0000000406067291 */ /* 0x000fe2000f8f30ff */
[----:B------:R-:W-:-:S02]  /*2420*/  LEA.HI.X.SX32 R139, R31, R37, 0x1, P1 ;  /* 0x000000251f8b7211 */ /* 0x000fc400008f0eff */
[----:B------:R-:W-:Y:S02]  /*2430*/  CS2R R68, SRZ ;  /* 0x0000000000447805 */ /* 0x000fe4000001ff00 */
[CC--:B------:R-:W-:Y:S01]  /*2440*/  LEA R106, P1, R45.reuse, R36.reuse, 0x1 ;  /* 0x000000242d6a7211 */ /* 0x0c0fe200078208ff */
[----:B------:R-:W-:Y:S01]  /*2450*/  USHF.R.S32.HI UR6, URZ, 0x6, UR6 ;  /* 0x00000006ff067899 */ /* 0x000fe20008011406 */
[-C--:B------:R-:W-:Y:S02]  /*2460*/  LEA R114, P4, R18, R36.reuse, 0x1 ;  /* 0x0000002412727211 */ /* 0x080fe400078808ff */
[----:B------:R-:W-:Y:S02]  /*2470*/  LEA.HI.X.SX32 R107, R45, R37, 0x1, P1 ;  /* 0x000000252d6b7211 */ /* 0x000fe400008f0eff */
[-C--:B------:R-:W-:Y:S02]  /*2480*/  LEA R50, P1, R59, R36.reuse, 0x1 ;  /* 0x000000243b327211 */ /* 0x080fe400078208ff */
[----:B------:R-:W-:-:S02]  /*2490*/  LEA R120, P3, R19, R36, 0x1 ;  /* 0x0000002413787211 */ /* 0x000fc400078608ff */
[-C--:B------:R-:W-:Y:S02]  /*24a0*/  LEA.HI.X.SX32 R143, R59, R37.reuse, 0x1, P1 ;  /* 0x000000253b8f7211 */ /* 0x080fe400008f0eff */
[-C--:B------:R-:W-:Y:S02]  /*24b0*/  LEA.HI.X.SX32 R133, R24, R37.reuse, 0x1, P6 ;  /* 0x0000002518857211 */ /* 0x080fe400030f0eff */
[----:B------:R-:W-:Y:S01]  /*24c0*/  LEA R118, P2, R21, R36, 0x1 ;  /* 0x0000002415767211 */ /* 0x000fe200078408ff */
[----:B------:R-:W1:Y:S01]  /*24d0*/  LDC R24, c[0x0][0x3a8] ;  /* 0x0000ea00ff187b82 */ /* 0x000e620000000800 */
[-C--:B------:R-:W-:Y:S02]  /*24e0*/  LEA.HI.X.SX32 R117, R20, R37.reuse, 0x1, P5 ;  /* 0x0000002514757211 */ /* 0x080fe400028f0eff */
[----:B0-----:R-:W-:Y:S01]  /*24f0*/  LEA R30, P1, R16, R4, 0x1 ;  /* 0x00000004101e7211 */ /* 0x001fe200078208ff */
[----:B------:R-:W-:Y:S01]  /*2500*/  IMAD.SHL.U32 R4, R0, 0x2, RZ ;  /* 0x0000000200047824 */ /* 0x000fe200078e00ff */
[----:B------:R-:W-:-:S02]  /*2510*/  LEA.HI.X.SX32 R115, R18, R37, 0x1, P4 ;  /* 0x0000002512737211 */ /* 0x000fc400020f0eff */
[----:B------:R-:W-:Y:S01]  /*2520*/  LEA.HI.X.SX32 R31, R16, R5, 0x1, P1 ;  /* 0x00000005101f7211 */ /* 0x000fe200008f0eff */
[----:B------:R-:W-:Y:S01]  /*2530*/  IMAD.SHL.U32 R5, R0, 0x8, RZ ;  /* 0x0000000800057824 */ /* 0x000fe200078e00ff */
[----:B------:R-:W0:Y:S01]  /*2540*/  LDC R16, c[0x0][0x3ac] ;  /* 0x0000eb00ff107b82 */ /* 0x000e220000000800 */
[----:B------:R-:W-:Y:S02]  /*2550*/  LEA.HI.X.SX32 R121, R19, R37, 0x1, P3 ;  /* 0x0000002513797211 */ /* 0x000fe400018f0eff */
[-C--:B------:R-:W-:Y:S02]  /*2560*/  LEA R90, P0, R23, R36.reuse, 0x1 ;  /* 0x00000024175a7211 */ /* 0x080fe400078008ff */
[-C--:B------:R-:W-:Y:S02]  /*2570*/  LEA R130, P5, R25, R36.reuse, 0x1 ;  /* 0x0000002419827211 */ /* 0x080fe400078a08ff */
[-C--:B------:R-:W-:Y:S02]  /*2580*/  LEA R128, P4, R26, R36.reuse, 0x1 ;  /* 0x000000241a807211 */ /* 0x080fe400078808ff */
[----:B------:R-:W-:-:S02]  /*2590*/  LEA R60, P3, R27, R36, 0x1 ;  /* 0x000000241b3c7211 */ /* 0x000fc400078608ff */
[-C--:B------:R-:W-:Y:S02]  /*25a0*/  LEA.HI.X.SX32 R119, R21, R37.reuse, 0x1, P2 ;  /* 0x0000002515777211 */ /* 0x080fe400010f0eff */
[----:B------:R-:W-:Y:S02]  /*25b0*/  LEA R140, P2, R28, R36, 0x1 ;  /* 0x000000241c8c7211 */ /* 0x000fe400078408ff */
[-C--:B------:R-:W-:Y:S01]  /*25c0*/  LEA.HI.X.SX32 R127, R23, R37.reuse, 0x1, P0 ;  /* 0x00000025177f7211 */ /* 0x080fe200000f0eff */
[-C--:B-1----:R-:W-:Y:S01]  /*25d0*/  IMAD R6, R6, R24.reuse, RZ ;  /* 0x0000001806067224 */ /* 0x082fe200078e02ff */
[-C--:B------:R-:W-:Y:S01]  /*25e0*/  LEA.HI.X.SX32 R131, R25, R37.reuse, 0x1, P5 ;  /* 0x0000002519837211 */ /* 0x080fe200028f0eff */
[-C--:B------:R-:W-:Y:S01]  /*25f0*/  IMAD R14, R14, R24.reuse, RZ ;  /* 0x000000180e0e7224 */ /* 0x080fe200078e02ff */
[-C--:B------:R-:W-:Y:S01]  /*2600*/  LEA.HI.X.SX32 R129, R26, R37.reuse, 0x1, P4 ;  /* 0x000000251a817211 */ /* 0x080fe200020f0eff */
[-C--:B------:R-:W-:Y:S01]  /*2610*/  IMAD R12, R12, R24.reuse, RZ ;  /* 0x000000180c0c7224 */ /* 0x080fe200078e02ff */
[-C--:B------:R-:W-:Y:S01]  /*2620*/  LEA.HI.X.SX32 R61, R27, R37.reuse, 0x1, P3 ;  /* 0x000000251b3d7211 */ /* 0x080fe200018f0eff */
[----:B------:R-:W-:Y:S01]  /*2630*/  IMAD R105, R105, R24, RZ ;  /* 0x0000001869697224 */ /* 0x000fe200078e02ff */
[----:B------:R-:W-:Y:S01]  /*2640*/  LEA R136, P0, R33, R36, 0x1 ;  /* 0x0000002421887211 */ /* 0x000fe200078008ff */
        /* <DEDUP_REMOVED lines=8> */
[-C--:B------:R-:W-:Y:S01]  /*26d0*/  IMAD R13, R13, R24.reuse, RZ ;  /* 0x000000180d0d7224 */ /* 0x080fe200078e02ff */
[-C--:B------:R-:W-:Y:S01]  /*26e0*/  LEA.HI.X.SX32 R141, R28, R37.reuse, 0x1, P2 ;  /* 0x000000251c8d7211 */ /* 0x080fe200010f0eff */
[----:B------:R-:W-:Y:S01]  /*26f0*/  IMAD R11, R11, R24, RZ ;  /* 0x000000180b0b7224 */ /* 0x000fe200078e02ff */
[----:B------:R-:W-:Y:S01]  /*2700*/  LEA R108, P2, R43, R36, 0x1 ;  /* 0x000000242b6c7211 */ /* 0x000fe200078408ff */
[-C--:B------:R-:W-:Y:S01]  /*2710*/  IMAD R10, R10, R24.reuse, RZ ;  /* 0x000000180a0a7224 */ /* 0x080fe200078e02ff */
[-C--:B------:R-:W-:Y:S01]  /*2720*/  LEA.HI.X.SX32 R137, R33, R37.reuse, 0x1, P0 ;  /* 0x0000002521897211 */ /* 0x080fe200000f0eff */
[-C--:B------:R-:W-:Y:S01]  /*2730*/  IMAD R8, R8, R24.reuse, RZ ;  /* 0x0000001808087224 */ /* 0x080fe200078e02ff */
[-C--:B------:R-:W-:Y:S01]  /*2740*/  LEA.HI.X.SX32 R135, R35, R37.reuse, 0x1, P6 ;  /* 0x0000002523877211 */ /* 0x080fe200030f0eff */
[-C--:B------:R-:W-:Y:S01]  /*2750*/  IMAD R91, R91, R24.reuse, RZ ;  /* 0x000000185b5b7224 */ /* 0x080fe200078e02ff */
[-C--:B------:R-:W-:Y:S01]  /*2760*/  LEA.HI.X.SX32 R123, R123, R37.reuse, 0x1, P5 ;  /* 0x000000257b7b7211 */ /* 0x080fe200028f0eff */
[-C--:B------:R-:W-:Y:S01]  /*2770*/  IMAD R9, R9, R24.reuse, RZ ;  /* 0x0000001809097224 */ /* 0x080fe200078e02ff */
[-C--:B------:R-:W-:Y:S01]  /*2780*/  LEA.HI.X.SX32 R113, R39, R37.reuse, 0x1, P4 ;  /* 0x0000002527717211 */ /* 0x080fe200020f0eff */
[-C--:B------:R-:W-:Y:S01]  /*2790*/  IMAD R93, R93, R24.reuse, RZ ;  /* 0x000000185d5d7224 */ /* 0x080fe200078e02ff */
[----:B------:R-:W-:Y:S01]  /*27a0*/  LEA.HI.X.SX32 R111, R41, R37, 0x1, P3 ;  /* 0x00000025296f7211 */ /* 0x000fe200018f0eff */
[----:B------:R-:W-:Y:S01]  /*27b0*/  IMAD R95, R95, R24, RZ ;  /* 0x000000185f5f7224 */ /* 0x000fe200078e02ff */
[-C--:B------:R-:W-:Y:S01]  /*27c0*/  LEA R18, P0, R47, R36.reuse, 0x1 ;  /* 0x000000242f127211 */ /* 0x080fe200078008ff */
[----:B------:R-:W-:Y:S01]  /*27d0*/  IMAD.SHL.U32 R99, R24, 0x40, RZ ;  /* 0x0000004018637824 */ /* 0x000fe200078e00ff */
[----:B------:R-:W-:Y:S01]  /*27e0*/  LEA R20, P6, R49, R36, 0x1 ;  /* 0x0000002431147211 */ /* 0x000fe200078c08ff */
[----:B0-----:R-:W-:Y:S01]  /*27f0*/  IMAD R101, R101, R16, RZ ;  /* 0x0000001065657224 */ /* 0x001fe200078e02ff */
[-C--:B------:R-:W-:Y:S01]  /*2800*/  LEA R22, P5, R51, R36.reuse, 0x1 ;  /* 0x0000002433167211 */ /* 0x080fe200078a08ff */
[----:B------:R-:W-:Y:S01]  /*2810*/  IMAD.SHL.U32 R103, R16, 0x40, RZ ;  /* 0x0000004010677824 */ /* 0x000fe200078e00ff */
[----:B------:R-:W-:-:S02]  /*2820*/  LEA R94, P4, R53, R36, 0x1 ;  /* 0x00000024355e7211 */ /* 0x000fc400078808ff */
[-C--:B------:R-:W-:Y:S02]  /*2830*/  LEA R98, P3, R55, R36.reuse, 0x1 ;  /* 0x0000002437627211 */ /* 0x080fe400078608ff */
[-C--:B------:R-:W-:Y:S02]  /*2840*/  LEA.HI.X.SX32 R109, R43, R37.reuse, 0x1, P2 ;  /* 0x000000252b6d7211 */ /* 0x080fe400010f0eff */
[----:B------:R-:W-:Y:S02]  /*2850*/  LEA R96, P2, R57, R36, 0x1 ;  /* 0x0000002439607211 */ /* 0x000fe400078408ff */
[-C--:B------:R-:W-:Y:S02]  /*2860*/  LEA.HI.X.SX32 R19, R47, R37.reuse, 0x1, P0 ;  /* 0x000000252f137211 */ /* 0x080fe400000f0eff */
[-C--:B------:R-:W-:Y:S02]  /*2870*/  LEA.HI.X.SX32 R21, R49, R37.reuse, 0x1, P6 ;  /* 0x0000002531157211 */ /* 0x080fe400030f0eff */
[----:B------:R-:W-:-:S02]  /*2880*/  LEA.HI.X.SX32 R23, R51, R37, 0x1, P5 ;  /* 0x0000002533177211 */ /* 0x000fc400028f0eff */
[-C--:B------:R-:W-:Y:S02]  /*2890*/  LEA.HI.X.SX32 R45, R53, R37.reuse, 0x1, P4 ;  /* 0x00000025352d7211 */ /* 0x080fe400020f0eff */
[----:B------:R-:W-:Y:S02]  /*28a0*/  LEA.HI.X.SX32 R145, R55, R37, 0x1, P3 ;  /* 0x0000002537917211 */ /* 0x000fe400018f0eff */
[-C--:B------:R-:W-:Y:S02]  /*28b0*/  LEA R100, P0, R29, R36.reuse, 0x1 ;  /* 0x000000241d647211 */ /* 0x080fe400078008ff */
[-C--:B------:R-:W-:Y:S02]  /*28c0*/  LEA R38, P6, R63, R36.reuse, 0x1 ;  /* 0x000000243f267211 */ /* 0x080fe400078c08ff */
[-C--:B------:R-:W-:Y:S02]  /*28d0*/  LEA R40, P5, R17, R36.reuse, 0x1 ;  /* 0x0000002411287211 */ /* 0x080fe400078a08ff */
        /* <DEDUP_REMOVED lines=8> */
[-C--:B------:R-:W-:Y:S02]  /*2960*/  LEA.HI.X.SX32 R43, R67, R37.reuse, 0x1, P3 ;  /* 0x00000025432b7211 */ /* 0x080fe400018f0eff */
[----:B------:R-:W-:-:S07]  /*2970*/  LEA.HI.X.SX32 R37, R32, R37, 0x1, P2 ;  /* 0x0000002520257211 */ /* 0x000fce00010f0eff */
.L_x_2:
[----:B------:R-:W-:Y:S01]  /*2980*/  SHF.R.U32.HI R34, RZ, 0x5, R0 ;  /* 0x00000005ff227819 */ /* 0x000fe20000011600 */
[----:B------:R-:W-:Y:S01]  /*2990*/  IMAD.WIDE R24, R6, 0x2, R30 ;  /* 0x0000000206187825 */ /* 0x000fe200078e021e */
[----:B------:R-:W-:Y:S02]  /*29a0*/  PRMT R63, RZ, 0x7610, R63 ;  /* 0x00007610ff3f7816 */ /* 0x000fe4000000003f */
[----:B------:R-:W-:-:S04]  /*29b0*/  SGXT.U32 R34, R34, 0x2 ;  /* 0x000000022222781a */ /* 0x000fc80000000000 */
[C---:B------:R-:W-:Y:S02]  /*29c0*/  LOP3.LUT R27, R34.reuse, 0x8, RZ, 0xfc, !PT ;  /* 0x00000008221b7812 */ /* 0x040fe400078efcff */
[C---:B------:R-:W-:Y:S02]  /*29d0*/  LOP3.LUT R16, R34.reuse, 0x4, RZ, 0xfc, !PT ;  /* 0x0000000422107812 */ /* 0x040fe400078efcff */
[----:B------:R-:W-:Y:S02]  /*29e0*/  ISETP.GE.AND P0, PT, R34, UR7, PT ;  /* 0x0000000722007c0c */ /* 0x000fe4000bf06270 */
[----:B------:R-:W-:Y:S02]  /*29f0*/  ISETP.GE.AND P2, PT, R27, UR7, PT ;  /* 0x000000071b007c0c */ /* 0x000fe4000bf46270 */
[----:B------:R-:W-:Y:S02]  /*2a00*/  ISETP.GE.AND P1, PT, R16, UR7, PT ;  /* 0x0000000710007c0c */ /* 0x000fe4000bf26270 */
[----:B------:R-:W-:-:S02]  /*2a10*/  LOP3.LUT R17, R34, 0x10, RZ, 0xfc, !PT ;  /* 0x0000001022117812 */ /* 0x000fc400078efcff */
[C---:B------:R-:W-:Y:S02]  /*2a20*/  LOP3.LUT R26, R34.reuse, 0x14, RZ, 0xfc, !PT ;  /* 0x00000014221a7812 */ /* 0x040fe400078efcff */
[----:B------:R-:W-:Y:S01]  /*2a30*/  LOP3.LUT R16, R34, 0xc, RZ, 0xfc, !PT ;  /* 0x0000000c22107812 */ /* 0x000fe200078efcff */
[----:B------:R-:W-:Y:S01]  /*2a40*/  IMAD.WIDE R28, R93, 0x2, R30 ;  /* 0x000000025d1c7825 */ /* 0x000fe200078e021e */
[----:B------:R-:W-:Y:S01]  /*2a50*/  ISETP.GE.AND P4, PT, R17, UR7, PT ;  /* 0x0000000711007c0c */ /* 0x000fe2000bf86270 */
[----:B------:R0:W2:Y:S01]  /*2a60*/  @!P0 LDG.E.U16 R63, desc[UR8][R24.64] ;  /* 0x00000008183f8981 */ /* 0x0000a2000c1e1500 */
[----:B------:R-:W-:Y:S02]  /*2a70*/  PRMT R64, RZ, 0x7610, R64 ;  /* 0x00007610ff407816 */ /* 0x000fe40000000040 */
[----:B------:R-:W-:Y:S02]  /*2a80*/  ISETP.GE.AND P6, PT, R26, UR7, PT ;  /* 0x000000071a007c0c */ /* 0x000fe4000bfc6270 */
[----:B------:R-:W-:Y:S01]  /*2a90*/  ISETP.GE.AND P3, PT, R16, UR7, PT ;  /* 0x0000000710007c0c */ /* 0x000fe2000bf66270 */
[----:B------:R-:W-:Y:S01]  /*2aa0*/  IMAD.WIDE R16, R95, 0x2, R30 ;  /* 0x000000025f107825 */ /* 0x000fe200078e021e */
[----:B------:R-:W-:Y:S01]  /*2ab0*/  PRMT R65, RZ, 0x7610, R65 ;  /* 0x00007610ff417816 */ /* 0x000fe20000000041 */
[----:B------:R-:W3:Y:S01]  /*2ac0*/  @!P2 LDG.E.U16 R64, desc[UR8][R28.64] ;  /* 0x000000081c40a981 */ /* 0x000ee2000c1e1500 */
[----:B------:R-:W-:-:S02]  /*2ad0*/  LOP3.LUT R26, R34, 0x20, RZ, 0xfc, !PT ;  /* 0x00000020221a7812 */ /* 0x000fc400078efcff */
[C---:B0-----:R-:W-:Y:S02]  /*2ae0*/  LOP3.LUT R24, R34.reuse, 0x18, RZ, 0xfc, !PT ;  /* 0x0000001822187812 */ /* 0x041fe400078efcff */
[----:B------:R-:W-:Y:S01]  /*2af0*/  LOP3.LUT R25, R34, 0x1c, RZ, 0xfc, !PT ;  /* 0x0000001c22197812 */ /* 0x000fe200078efcff */
[----:B------:R0:W4:Y:S01]  /*2b00*/  @!P1 LDG.E.U16 R65, desc[UR8][R16.64] ;  /* 0x0000000810419981 */ /* 0x000122000c1e1500 */
[----:B------:R-:W-:Y:S01]  /*2b10*/  ISETP.GE.AND P2, PT, R26, UR7, PT ;  /* 0x000000071a007c0c */ /* 0x000fe2000bf46270 */
[----:B------:R-:W-:Y:S01]  /*2b20*/  IMAD.WIDE R26, R91, 0x2, R30 ;  /* 0x000000025b1a7825 */ /* 0x000fe200078e021e */
[----:B------:R-:W-:Y:S02]  /*2b30*/  PRMT R66, RZ, 0x7610, R66 ;  /* 0x00007610ff427816 */ /* 0x000fe40000000042 */
[----:B------:R-:W-:Y:S02]  /*2b40*/  ISETP.GE.AND P0, PT, R24, UR7, PT ;  /* 0x0000000718007c0c */ /* 0x000fe4000bf06270 */
[----:B------:R-:W-:-:S02]  /*2b50*/  ISETP.GE.AND P1, PT, R25, UR7, PT ;  /* 0x0000000719007c0c */ /* 0x000fc4000bf26270 */
[C---:B0-----:R-:W-:Y:S02]  /*2b60*/  LOP3.LUT R16, R34.reuse, 0x28, RZ, 0xfc, !PT ;  /* 0x0000002822107812 */ /* 0x041fe400078efcff */
[----:B------:R-:W-:Y:S01]  /*2b70*/  LOP3.LUT R17, R34, 0x2c, RZ, 0xfc, !PT ;  /* 0x0000002c22117812 */ /* 0x000fe200078efcff */
[----:B------:R-:W-:Y:S01]  /*2b80*/  IMAD.WIDE R24, R9, 0x2, R30 ;  /* 0x0000000209187825 */ /* 0x000fe200078e021e */
[----:B------:R-:W-:Y:S01]  /*2b90*/  PRMT R67, RZ, 0x7610, R67 ;  /* 0x00007610ff437816 */ /* 0x000fe20000000043 */
[----:B------:R0:W5:Y:S01]  /*2ba0*/  @!P4 LDG.E.U16 R66, desc[UR8][R26.64] ;  /* 0x000000081a42c981 */ /* 0x000162000c1e1500 */
[----:B------:R-:W-:Y:S02]  /*2bb0*/  ISETP.GE.AND P4, PT, R16, UR7, PT ;  /* 0x0000000710007c0c */ /* 0x000fe4000bf86270 */
[----:B------:R-:W-:Y:S01]  /*2bc0*/  ISETP.GE.AND P5, PT, R17, UR7, PT ;  /* 0x0000000711007c0c */ /* 0x000fe2000bfa6270 */
[----:B------:R-:W-:Y:S01]  /*2bd0*/  IMAD.WIDE R16, R8, 0x2, R30 ;  /* 0x0000000208107825 */ /* 0x000fe200078e021e */
[----:B------:R-:W-:Y:S01]  /*2be0*/  PRMT R44, RZ, 0x7610, R44 ;  /* 0x00007610ff2c7816 */ /* 0x000fe2000000002c */
[----:B------:R1:W4:Y:S01]  /*2bf0*/  @!P3 LDG.E.U16 R67, desc[UR8][R24.64] ;  /* 0x000000081843b981 */ /* 0x000322000c1e1500 */
[----:B------:R-:W-:Y:S01]  /*2c00*/  LOP3.LUT R32, R34, 0x24, RZ, 0xfc, !PT ;  /* 0x0000002422207812 */ /* 0x000fe200078efcff */
[----:B------:R-:W-:Y:S01]  /*2c10*/  IMAD.WIDE R28, R11, 0x2, R30 ;  /* 0x000000020b1c7825 */ /* 0x000fe200078e021e */
[----:B------:R-:W-:-:S02]  /*2c20*/  PRMT R62, RZ, 0x7610, R62 ;  /* 0x00007610ff3e7816 */ /* 0x000fc4000000003e */
[----:B------:R-:W-:Y:S01]  /*2c30*/  PRMT R59, RZ, 0x7610, R59 ;  /* 0x00007610ff3b7816 */ /* 0x000fe2000000003b */
[----:B0-----:R-:W-:Y:S01]  /*2c40*/  IMAD.WIDE R26, R13, 0x2, R30 ;  /* 0x000000020d1a7825 */ /* 0x001fe200078e021e */
[----:B------:R-:W-:Y:S01]  /*2c50*/  PRMT R87, RZ, 0x7610, R87 ;  /* 0x00007610ff577816 */ /* 0x000fe20000000057 */
[----:B------:R0:W4:Y:S01]  /*2c60*/  @!P6 LDG.E.U16 R44, desc[UR8][R16.64] ;  /* 0x00000008102ce981 */ /* 0x000122000c1e1500 */
[----:B------:R-:W-:Y:S01]  /*2c70*/  ISETP.GE.AND P3, PT, R32, UR7, PT ;  /* 0x0000000720007c0c */ /* 0x000fe2000bf66270 */
[----:B-1----:R-:W-:Y:S01]  /*2c80*/  IMAD.WIDE R24, R10, 0x2, R30 ;  /* 0x000000020a187825 */ /* 0x002fe200078e021e */
[C---:B------:R-:W-:Y:S01]  /*2c90*/  LOP3.LUT R32, R34.reuse, 0x30, RZ, 0xfc, !PT ;  /* 0x0000003022207812 */ /* 0x040fe200078efcff */
[----:B------:R-:W4:Y:S01]  /*2ca0*/  @!P1 LDG.E.U16 R59, desc[UR8][R28.64] ;  /* 0x000000081c3b9981 */ /* 0x000f22000c1e1500 */
[C---:B------:R-:W-:Y:S02]  /*2cb0*/  LOP3.LUT R33, R34.reuse, 0x34, RZ, 0xfc, !PT ;  /* 0x0000003422217812 */ /* 0x040fe400078efcff */
[C---:B------:R-:W-:Y:S01]  /*2cc0*/  LOP3.LUT R48, R34.reuse, 0x38, RZ, 0xfc, !PT ;  /* 0x0000003822307812 */ /* 0x040fe200078efcff */
[----:B------:R1:W4:Y:S01]  /*2cd0*/  @!P0 LDG.E.U16 R62, desc[UR8][R24.64] ;  /* 0x00000008183e8981 */ /* 0x000322000c1e1500 */
[----:B0-----:R-:W-:-:S03]  /*2ce0*/  LOP3.LUT R16, R34, 0x3c, RZ, 0xfc, !PT ;  /* 0x0000003c22107812 */ /* 0x001fc600078efcff */
[----:B------:R0:W4:Y:S01]  /*2cf0*/  @!P2 LDG.E.U16 R87, desc[UR8][R26.64] ;  /* 0x000000081a57a981 */ /* 0x000122000c1e1500 */
[----:B------:R-:W-:Y:S02]  /*2d00*/  ISETP.GE.AND P6, PT, R32, UR7, PT ;  /* 0x0000000720007c0c */ /* 0x000fe4000bfc6270 */
[----:B------:R-:W-:Y:S02]  /*2d10*/  ISETP.GE.AND P0, PT, R33, UR7, PT ;  /* 0x0000000721007c0c */ /* 0x000fe4000bf06270 */
[----:B------:R-:W-:Y:S02]  /*2d20*/  ISETP.GE.AND P1, PT, R48, UR7, PT ;  /* 0x0000000730007c0c */ /* 0x000fe4000bf26270 */
[----:B------:R-:W-:Y:S01]  /*2d30*/  ISETP.GE.AND P2, PT, R16, UR7, PT ;  /* 0x0000000710007c0c */ /* 0x000fe2000bf46270 */
[----:B------:R-:W-:Y:S01]  /*2d40*/  IMAD.WIDE R32, R7, 0x2, R30 ;  /* 0x0000000207207825 */ /* 0x000fe200078e021e */
[----:B------:R-:W-:Y:S02]  /*2d50*/  PRMT R58, RZ, 0x7610, R58 ;  /* 0x00007610ff3a7816 */ /* 0x000fe4000000003a */
[----:B------:R-:W-:Y:S01]  /*2d60*/  PRMT R86, RZ, 0x7610, R86 ;  /* 0x00007610ff567816 */ /* 0x000fe20000000056 */
[----:B------:R-:W-:Y:S01]  /*2d70*/  IMAD.WIDE R34, R15, 0x2, R30 ;  /* 0x000000020f227825 */ /* 0x000fe200078e021e */
[----:B------:R-:W-:-:S02]  /*2d80*/  PRMT R57, RZ, 0x7610, R57 ;  /* 0x00007610ff397816 */ /* 0x000fc40000000039 */
[----:B------:R0:W4:Y:S01]  /*2d90*/  @!P3 LDG.E.U16 R58, desc[UR8][R32.64] ;  /* 0x00000008203ab981 */ /* 0x000122000c1e1500 */
[----:B------:R-:W-:Y:S01]  /*2da0*/  PRMT R85, RZ, 0x7610, R85 ;  /* 0x00007610ff557816 */ /* 0x000fe20000000055 */
[----:B------:R-:W-:Y:S01]  /*2db0*/  IMAD.WIDE R16, R97, 0x2, R30 ;  /* 0x0000000261107825 */ /* 0x000fe200078e021e */
[----:B------:R-:W-:Y:S01]  /*2dc0*/  PRMT R56, RZ, 0x7610, R56 ;  /* 0x00007610ff387816 */ /* 0x000fe20000000038 */
[----:B------:R0:W4:Y:S01]  /*2dd0*/  @!P4 LDG.E.U16 R86, desc[UR8][R34.64] ;  /* 0x000000082256c981 */ /* 0x000122000c1e1500 */
[----:B------:R-:W-:Y:S01]  /*2de0*/  PRMT R84, RZ, 0x7610, R84 ;  /* 0x00007610ff547816 */ /* 0x000fe20000000054 */
[----:B-1----:R-:W-:Y:S01]  /*2df0*/  IMAD.WIDE R24, R89, 0x2, R30 ;  /* 0x0000000259187825 */ /* 0x002fe200078e021e */
[----:B------:R-:W-:Y:S01]  /*2e00*/  PRMT R55, RZ, 0x7610, R55 ;  /* 0x00007610ff377816 */ /* 0x000fe20000000037 */
[----:B------:R-:W4:Y:S02]  /*2e10*/  @!P5 LDG.E.U16 R57, desc[UR8][R16.64] ;  /* 0x000000081039d981 */ /* 0x000f24000c1e1500 */
[----:B0-----:R-:W-:-:S02]  /*2e20*/  IMAD.WIDE R26, R105, 0x2, R30 ;  /* 0x00000002691a7825 */ /* 0x001fc400078e021e */
[----:B------:R-:W4:Y:S02]  /*2e30*/  @!P6 LDG.E.U16 R85, desc[UR8][R24.64] ;  /* 0x000000081855e981 */ /* 0x000f24000c1e1500 */
[--C-:B------:R-:W-:Y:S02]  /*2e40*/  IMAD.WIDE R28, R12, 0x2, R30.reuse ;  /* 0x000000020c1c7825 */ /* 0x100fe400078e021e */
[----:B------:R-:W4:Y:S02]  /*2e50*/  @!P0 LDG.E.U16 R56, desc[UR8][R26.64] ;  /* 0x000000081a388981 */ /* 0x000f24000c1e1500 */
[----:B------:R-:W-:Y:S02]  /*2e60*/  IMAD.WIDE R32, R14, 0x2, R30 ;  /* 0x000000020e207825 */ /* 0x000fe400078e021e */
[----:B------:R0:W4:Y:S04]  /*2e70*/  @!P1 LDG.E.U16 R84, desc[UR8][R28.64] ;  /* 0x000000081c549981 */ /* 0x000128000c1e1500 */
[----:B------:R1:W4:Y:S01]  /*2e80*/  @!P2 LDG.E.U16 R55, desc[UR8][R32.64] ;  /* 0x000000082037a981 */ /* 0x000322000c1e1500 */
[----:B------:R-:W-:-:S04]  /*2e90*/  LOP3.LUT R88, R0, 0x3f, RZ, 0xc0, !PT ;  /* 0x0000003f00587812 */ /* 0x000fc800078ec0ff */
[----:B------:R-:W-:Y:S01]  /*2ea0*/  ISETP.GE.AND P0, PT, R88, UR7, PT ;  /* 0x0000000758007c0c */ /* 0x000fe2000bf06270 */
[--C-:B------:R-:W-:Y:S01]  /*2eb0*/  IMAD.MOV.U32 R34, RZ, RZ, R46.reuse ;  /* 0x000000ffff227224 */ /* 0x100fe200078e002e */
[----:B------:R-:W-:Y:S01]  /*2ec0*/  PRMT R46, RZ, 0x7610, R46 ;  /* 0x00007610ff2e7816 */ /* 0x000fe2000000002e */
[----:B0-----:R-:W-:Y:S01]  /*2ed0*/  IMAD.WIDE R28, R101, 0x2, R40 ;  /* 0x00000002651c7825 */ /* 0x001fe200078e0228 */
[----:B------:R-:W-:Y:S03]  /*2ee0*/  BAR.SYNC.DEFER_BLOCKING 0x0 ;  /* 0x0000000000007b1d */ /* 0x000fe60000010000 */
[----:B-1----:R-:W-:Y:S02]  /*2ef0*/  IMAD.MOV.U32 R32, RZ, RZ, R38 ;  /* 0x000000ffff207224 */ /* 0x002fe400078e0026 */
[----:B------:R-:W-:Y:S01]  /*2f00*/  IMAD.MOV.U32 R33, RZ, RZ, R39 ;  /* 0x000000ffff217224 */ /* 0x000fe200078e0027 */
[----:B------:R-:W-:Y:S01]  /*2f10*/  PRMT R53, RZ, 0x7610, R53 ;  /* 0x00007610ff357816 */ /* 0x000fe20000000035 */
[----:B------:R-:W-:-:S02]  /*2f20*/  IMAD.MOV.U32 R35, RZ, RZ, R51 ;  /* 0x000000ffff237224 */ /* 0x000fc400078e0033 */
[C---:B------:R-:W-:Y:S01]  /*2f30*/  IMAD.WIDE R38, R101.reuse, 0x2, R32 ;  /* 0x0000000265267825 */ /* 0x040fe200078e0220 */
[----:B------:R-:W-:Y:S02]  /*2f40*/  PRMT R54, RZ, 0x7610, R54 ;  /* 0x00007610ff367816 */ /* 0x000fe40000000036 */
[----:B------:R-:W-:Y:S01]  /*2f50*/  PRMT R48, RZ, 0x7610, R48 ;  /* 0x00007610ff307816 */ /* 0x000fe20000000030 */
[----:B------:R-:W-:Y:S01]  /*2f60*/  IMAD.WIDE R16, R101, 0x2, R36 ;  /* 0x0000000265107825 */ /* 0x000fe200078e0224 */
[----:B------:R-:W-:-:S03]  /*2f70*/  PRMT R51, RZ, 0x7610, R51 ;  /* 0x00007610ff337816 */ /* 0x000fc60000000033 */
[----:B------:R-:W-:-:S04]  /*2f80*/  IMAD.WIDE R26, R101, 0x2, R34 ;  /* 0x00000002651a7825 */ /* 0x000fc800078e0222 */
[----:B------:R-:W-:Y:S01]  /*2f90*/  IMAD.WIDE R24, R101, 0x2, R42 ;  /* 0x0000000265187825 */ /* 0x000fe200078e022a */
[----:B------:R0:W4:Y:S04]  /*2fa0*/  @!P0 LDG.E.U16 R46, desc[UR8][R28.64] ;  /* 0x000000081c2e8981 */ /* 0x000128000c1e1500 */
[----:B------:R1:W4:Y:S04]  /*2fb0*/  @!P0 LDG.E.U16 R53, desc[UR8][R38.64] ;  /* 0x0000000826358981 */ /* 0x000328000c1e1500 */
[----:B------:R1:W4:Y:S01]  /*2fc0*/  @!P0 LDG.E.U16 R54, desc[UR8][R16.64] ;  /* 0x0000000810368981 */ /* 0x000322000c1e1500 */
[----:B0-----:R-:W-:-:S02]  /*2fd0*/  IMAD.MOV.U32 R28, RZ, RZ, R100 ;  /* 0x000000ffff1c7224 */ /* 0x001fc400078e0064 */
[----:B------:R-:W-:Y:S01]  /*2fe0*/  IMAD.MOV.U32 R29, RZ, RZ, R47 ;  /* 0x000000ffff1d7224 */ /* 0x000fe200078e002f */
[----:B------:R0:W4:Y:S01]  /*2ff0*/  @!P0 LDG.E.U16 R48, desc[UR8][R26.64] ;  /* 0x000000081a308981 */ /* 0x000122000c1e1500 */
[--C-:B-1----:R-:W-:Y:S01]  /*3000*/  IMAD.MOV.U32 R38, RZ, RZ, R50.reuse ;  /* 0x000000ffff267224 */ /* 0x102fe200078e0032 */
[----:B------:R-:W-:Y:S01]  /*3010*/  PRMT R50, RZ, 0x7610, R50 ;  /* 0x00007610ff327816 */ /* 0x000fe20000000032 */
[----:B------:R-:W-:Y:S01]  /*3020*/  IMAD.MOV.U32 R39, RZ, RZ, R143 ;  /* 0x000000ffff277224 */ /* 0x000fe200078e008f */
[----:B------:R1:W4:Y:S01]  /*3030*/  @!P0 LDG.E.U16 R51, desc[UR8][R24.64] ;  /* 0x0000000818338981 */ /* 0x000322000c1e1500 */
[----:B------:R-:W-:Y:S01]  /*3040*/  IMAD.WIDE R142, R101, 0x2, R28 ;  /* 0x00000002658e7825 */ /* 0x000fe200078e021c */
[----:B------:R-:W-:-:S03]  /*3050*/  PRMT R47, RZ, 0x7610, R47 ;  /* 0x00007610ff2f7816 */ /* 0x000fc6000000002f */
[----:B------:R-:W-:Y:S01]  /*3060*/  IMAD.MOV.U32 R16, RZ, RZ, R94 ;  /* 0x000000ffff107224 */ /* 0x000fe200078e005e */
[----:B------:R1:W4:Y:S01]  /*3070*/  @!P0 LDG.E.U16 R50, desc[UR8][R142.64] ;  /* 0x000000088e328981 */ /* 0x000322000c1e1500 */
[----:B------:R-:W-:Y:S02]  /*3080*/  IMAD.MOV.U32 R17, RZ, RZ, R45 ;  /* 0x000000ffff117224 */ /* 0x000fe400078e002d */
[--C-:B0-----:R-:W-:Y:S01]  /*3090*/  IMAD.MOV.U32 R27, RZ, RZ, R49.reuse ;  /* 0x000000ffff1b7224 */ /* 0x101fe200078e0031 */
[----:B------:R-:W-:Y:S01]  /*30a0*/  PRMT R49, RZ, 0x7610, R49 ;  /* 0x00007610ff317816 */ /* 0x000fe20000000031 */
[----:B-1----:R-:W-:Y:S01]  /*30b0*/  IMAD.MOV.U32 R25, RZ, RZ, R145 ;  /* 0x000000ffff197224 */ /* 0x002fe200078e0091 */
[----:B------:R-:W-:Y:S01]  /*30c0*/  PRMT R100, RZ, 0x7610, R100 ;  /* 0x00007610ff647816 */ /* 0x000fe20000000064 */
[----:B------:R-:W-:Y:S02]  /*30d0*/  IMAD.MOV.U32 R24, RZ, RZ, R98 ;  /* 0x000000ffff187224 */ /* 0x000fe400078e0062 */
[----:B------:R-:W-:-:S02]  /*30e0*/  IMAD.MOV.U32 R26, RZ, RZ, R96 ;  /* 0x000000ffff1a7224 */ /* 0x000fc400078e0060 */
[----:B------:R-:W-:Y:S01]  /*30f0*/  IMAD.WIDE R144, R101, 0x2, R38 ;  /* 0x0000000265907825 */ /* 0x000fe200078e0226 */
[----:B------:R-:W-:-:S03]  /*3100*/  PRMT R45, RZ, 0x7610, R45 ;  /* 0x00007610ff2d7816 */ /* 0x000fc6000000002d */
[C---:B------:R-:W-:Y:S01]  /*3110*/  IMAD.WIDE R150, R101.reuse, 0x2, R16 ;  /* 0x0000000265967825 */ /* 0x040fe200078e0210 */
[----:B------:R-:W-:Y:S01]  /*3120*/  PRMT R52, RZ, 0x7610, R52 ;  /* 0x00007610ff347816 */ /* 0x000fe20000000034 */
[----:B------:R0:W4:Y:S02]  /*3130*/  @!P0 LDG.E.U16 R47, desc[UR8][R144.64] ;  /* 0x00000008902f8981 */ /* 0x000124000c1e1500 */
[C---:B------:R-:W-:Y:S01]  /*3140*/  IMAD.WIDE R142, R101.reuse, 0x2, R22 ;  /* 0x00000002658e7825 */ /* 0x040fe200078e0216 */
[----:B------:R-:W-:Y:S01]  /*3150*/  PRMT R102, RZ, 0x7610, R102 ;  /* 0x00007610ff667816 */ /* 0x000fe20000000066 */
[----:B------:R1:W4:Y:S01]  /*3160*/  @!P0 LDG.E.U16 R49, desc[UR8][R150.64] ;  /* 0x0000000896318981 */ /* 0x000322000c1e1500 */
[----:B------:R-:W-:Y:S01]  /*3170*/  PRMT R104, RZ, 0x7610, R104 ;  /* 0x00007610ff687816 */ /* 0x000fe20000000068 */
[C---:B------:R-:W-:Y:S02]  /*3180*/  IMAD.WIDE R146, R101.reuse, 0x2, R26 ;  /* 0x0000000265927825 */ /* 0x040fe400078e021a */
[----:B------:R1:W4:Y:S02]  /*3190*/  @!P0 LDG.E.U16 R100, desc[UR8][R142.64] ;  /* 0x000000088e648981 */ /* 0x000324000c1e1500 */
[C---:B------:R-:W-:Y:S01]  /*31a0*/  IMAD.WIDE R148, R101.reuse, 0x2, R24 ;  /* 0x0000000265947825 */ /* 0x040fe200078e0218 */
[----:B0-----:R-:W-:Y:S01]  /*31b0*/  PRMT R145, RZ, 0x7610, R145 ;  /* 0x00007610ff917816 */ /* 0x001fe20000000091 */
[----:B------:R0:W4:Y:S02]  /*31c0*/  @!P0 LDG.E.U16 R45, desc[UR8][R146.64] ;  /* 0x00000008922d8981 */ /* 0x000124000c1e1500 */
[C---:B------:R-:W-:Y:S01]  /*31d0*/  IMAD.WIDE R152, R101.reuse, 0x2, R106 ;  /* 0x0000000265987825 */ /* 0x040fe200078e026a */
[----:B------:R-:W-:Y:S01]  /*31e0*/  PRMT R96, RZ, 0x7610, R96 ;  /* 0x00007610ff607816 */ /* 0x000fe20000000060 */
[----:B------:R0:W4:Y:S02]  /*31f0*/  @!P0 LDG.E.U16 R52, desc[UR8][R148.64] ;  /* 0x0000000894348981 */ /* 0x000124000c1e1500 */
[C---:B-1----:R-:W-:Y:S01]  /*3200*/  IMAD.WIDE R150, R101.reuse, 0x2, R18 ;  /* 0x0000000265967825 */ /* 0x042fe200078e0212 */
[----:B------:R-:W-:Y:S01]  /*3210*/  PRMT R98, RZ, 0x7610, R98 ;  /* 0x00007610ff627816 */ /* 0x000fe20000000062 */
[----:B------:R1:W4:Y:S02]  /*3220*/  @!P0 LDG.E.U16 R102, desc[UR8][R152.64] ;  /* 0x0000000898668981 */ /* 0x000324000c1e1500 */
[C---:B------:R-:W-:Y:S01]  /*3230*/  IMAD.WIDE R142, R101.reuse, 0x2, R110 ;  /* 0x00000002658e7825 */ /* 0x040fe200078e026e */
[----:B0-----:R-:W-:Y:S01]  /*3240*/  PRMT R147, RZ, 0x7610, R147 ;  /* 0x00007610ff937816 */ /* 0x001fe20000000093 */
[----:B------:R0:W4:Y:S02]  /*3250*/  @!P0 LDG.E.U16 R104, desc[UR8][R150.64] ;  /* 0x0000000896688981 */ /* 0x000124000c1e1500 */
[----:B------:R-:W-:-:S02]  /*3260*/  IMAD.WIDE R148, R101, 0x2, R20 ;  /* 0x0000000265947825 */ /* 0x000fc400078e0214 */
[----:B------:R0:W4:Y:S02]  /*3270*/  @!P0 LDG.E.U16 R145, desc[UR8][R142.64] ;  /* 0x000000088e918981 */ /* 0x000124000c1e1500 */
[C---:B-1----:R-:W-:Y:S02]  /*3280*/  IMAD.WIDE R152, R101.reuse, 0x2, R112 ;  /* 0x0000000265987825 */ /* 0x042fe400078e0270 */
[----:B------:R1:W4:Y:S02]  /*3290*/  @!P0 LDG.E.U16 R96, desc[UR8][R148.64] ;  /* 0x0000000894608981 */ /* 0x000324000c1e1500 */
[C---:B------:R-:W-:Y:S01]  /*32a0*/  IMAD.WIDE R154, R101.reuse, 0x2, R108 ;  /* 0x00000002659a7825 */ /* 0x040fe200078e026c */
[----:B0-----:R-:W-:Y:S01]  /*32b0*/  PRMT R150, RZ, 0x7610, R150 ;  /* 0x00007610ff967816 */ /* 0x001fe20000000096 */
[----:B------:R0:W4:Y:S02]  /*32c0*/  @!P0 LDG.E.U16 R147, desc[UR8][R152.64] ;  /* 0x0000000898938981 */ /* 0x000124000c1e1500 */
[----:B------:R-:W-:Y:S01]  /*32d0*/  IMAD.WIDE R142, R101, 0x2, R138 ;  /* 0x00000002658e7825 */ /* 0x000fe200078e028a */
[----:B------:R-:W-:Y:S01]  /*32e0*/  PRMT R146, RZ, 0x7610, R146 ;  /* 0x00007610ff927816 */ /* 0x000fe20000000092 */
[----:B------:R0:W4:Y:S01]  /*32f0*/  @!P0 LDG.E.U16 R98, desc[UR8][R154.64] ;  /* 0x000000089a628981 */ /* 0x000122000c1e1500 */
[----:B------:R-:W-:-:S02]  /*3300*/  PRMT R144, RZ, 0x7610, R144 ;  /* 0x00007610ff907816 */ /* 0x000fc40000000090 */
[----:B-1----:R-:W-:Y:S01]  /*3310*/  PRMT R149, RZ, 0x7610, R149 ;  /* 0x00007610ff957816 */ /* 0x002fe20000000095 */
[C---:B------:R-:W-:Y:S01]  /*3320*/  IMAD.WIDE R156, R101.reuse, 0x2, R134 ;  /* 0x00000002659c7825 */ /* 0x040fe200078e0286 */
[----:B------:R1:W4:Y:S03]  /*3330*/  @!P0 LDG.E.U16 R150, desc[UR8][R142.64] ;  /* 0x000000088e968981 */ /* 0x000326000c1e1500 */
[C---:B0-----:R-:W-:Y:S01]  /*3340*/  IMAD.WIDE R152, R101.reuse, 0x2, R140 ;  /* 0x0000000265987825 */ /* 0x041fe200078e028c */
[----:B------:R-:W-:Y:S01]  /*3350*/  PRMT R148, RZ, 0x7610, R148 ;  /* 0x00007610ff947816 */ /* 0x000fe20000000094 */
[----:B------:R-:W4:Y:S02]  /*3360*/  @!P0 LDG.E.U16 R144, desc[UR8][R156.64] ;  /* 0x000000089c908981 */ /* 0x000f24000c1e1500 */
[----:B------:R-:W-:Y:S01]  /*3370*/  IMAD.WIDE R154, R101, 0x2, R122 ;  /* 0x00000002659a7825 */ /* 0x000fe200078e027a */
[----:B------:R-:W-:Y:S01]  /*3380*/  PRMT R151, RZ, 0x7610, R151 ;  /* 0x00007610ff977816 */ /* 0x000fe20000000097 */
[----:B------:R0:W4:Y:S02]  /*3390*/  @!P0 LDG.E.U16 R149, desc[UR8][R152.64] ;  /* 0x0000000898958981 */ /* 0x000124000c1e1500 */
[----:B-1----:R-:W-:-:S02]  /*33a0*/  IMAD.MOV.U32 R142, RZ, RZ, R128 ;  /* 0x000000ffff8e7224 */ /* 0x002fc400078e0080 */
[----:B------:R-:W-:Y:S01]  /*33b0*/  IMAD.MOV.U32 R143, RZ, RZ, R129 ;  /* 0x000000ffff8f7224 */ /* 0x000fe200078e0081 */
[----:B------:R1:W4:Y:S01]  /*33c0*/  @!P0 LDG.E.U16 R146, desc[UR8][R154.64] ;  /* 0x000000089a928981 */ /* 0x000322000c1e1500 */
[----:B------:R-:W-:Y:S02]  /*33d0*/  IMAD.MOV.U32 R128, RZ, RZ, R60 ;  /* 0x000000ffff807224 */ /* 0x000fe400078e003c */
[--C-:B------:R-:W-:Y:S01]  /*33e0*/  IMAD.MOV.U32 R129, RZ, RZ, R61.reuse ;  /* 0x000000ffff817224 */ /* 0x100fe200078e003d */
[----:B------:R-:W-:Y:S01]  /*33f0*/  PRMT R61, RZ, 0x7610, R61 ;  /* 0x00007610ff3d7816 */ /* 0x000fe2000000003d */
[----:B------:R-:W-:Y:S01]  /*3400*/  IMAD.WIDE R158, R101, 0x2, R136 ;  /* 0x00000002659e7825 */ /* 0x000fe200078e0288 */
[----:B------:R-:W-:-:S03]  /*3410*/  PRMT R60, RZ, 0x7610, R60 ;  /* 0x00007610ff3c7816 */ /* 0x000fc6000000003c */
[C---:B0-----:R-:W-:Y:S01]  /*3420*/  IMAD.WIDE R152, R101.reuse, 0x2, R130 ;  /* 0x0000000265987825 */ /* 0x041fe200078e0282 */
[----:B------:R0:W4:Y:S03]  /*3430*/  @!P0 LDG.E.U16 R148, desc[UR8][R158.64] ;  /* 0x000000089e948981 */ /* 0x000126000c1e1500 */
[C---:B-1----:R-:W-:Y:S01]  /*3440*/  IMAD.WIDE R154, R101.reuse, 0x2, R128 ;  /* 0x00000002659a7825 */ /* 0x042fe200078e0280 */
[----:B------:R-:W-:Y:S01]  /*3450*/  PRMT R160, RZ, 0x7610, R160 ;  /* 0x00007610ffa07816 */ /* 0x000fe200000000a0 */
[----:B------:R1:W4:Y:S02]  /*3460*/  @!P0 LDG.E.U16 R61, desc[UR8][R152.64] ;  /* 0x00000008983d8981 */ /* 0x000324000c1e1500 */
[C---:B------:R-:W-:Y:S01]  /*3470*/  IMAD.WIDE R156, R101.reuse, 0x2, R142 ;  /* 0x00000002659c7825 */ /* 0x040fe200078e028e */
[----:B------:R-:W-:Y:S01]  /*3480*/  PRMT R162, RZ, 0x7610, R162 ;  /* 0x00007610ffa27816 */ /* 0x000fe200000000a2 */
[----:B------:R1:W4:Y:S02]  /*3490*/  @!P0 LDG.E.U16 R60, desc[UR8][R154.64] ;  /* 0x000000089a3c8981 */ /* 0x000324000c1e1500 */
[----:B------:R-:W-:Y:S01]  /*34a0*/  IMAD.MOV.U32 R126, RZ, RZ, R90 ;  /* 0x000000ffff7e7224 */ /* 0x000fe200078e005a */
[----:B------:R-:W-:Y:S01]  /*34b0*/  PRMT R161, RZ, 0x7610, R161 ;  /* 0x00007610ffa17816 */ /* 0x000fe200000000a1 */
[----:B0-----:R-:W-:Y:S01]  /*34c0*/  IMAD.WIDE R158, R101, 0x2, R132 ;  /* 0x00000002659e7825 */ /* 0x001fe200078e0284 */
[----:B------:R0:W4:Y:S01]  /*34d0*/  @!P0 LDG.E.U16 R151, desc[UR8][R156.64] ;  /* 0x000000089c978981 */ /* 0x000122000c1e1500 */
[----:B------:R-:W-:-:S02]  /*34e0*/  PRMT R163, RZ, 0x7610, R163 ;  /* 0x00007610ffa37816 */ /* 0x000fc400000000a3 */
[C---:B-1----:R-:W-:Y:S01]  /*34f0*/  IMAD.WIDE R152, R101.reuse, 0x2, R118 ;  /* 0x0000000265987825 */ /* 0x042fe200078e0276 */
[----:B------:R1:W4:Y:S03]  /*3500*/  @!P0 LDG.E.U16 R160, desc[UR8][R158.64] ;  /* 0x000000089ea08981 */ /* 0x000326000c1e1500 */
[C---:B------:R-:W-:Y:S01]  /*3510*/  IMAD.WIDE R154, R101.reuse, 0x2, R126 ;  /* 0x00000002659a7825 */ /* 0x040fe200078e027e */
[----:B------:R1:W4:Y:S03]  /*3520*/  @!P0 LDG.E.U16 R162, desc[UR8][R152.64] ;  /* 0x0000000898a28981 */ /* 0x000326000c1e1500 */
[C---:B0-----:R-:W-:Y:S01]  /*3530*/  IMAD.WIDE R156, R101.reuse, 0x2, R120 ;  /* 0x00000002659c7825 */ /* 0x041fe200078e0278 */
[----:B------:R0:W4:Y:S03]  /*3540*/  @!P0 LDG.E.U16 R161, desc[UR8][R154.64] ;  /* 0x000000089aa18981 */ /* 0x000126000c1e1500 */
[----:B------:R-:W-:Y:S01]  /*3550*/  IMAD.MOV.U32 R124, RZ, RZ, R92 ;  /* 0x000000ffff7c7224 */ /* 0x000fe200078e005c */
[----:B-1----:R-:W-:Y:S01]  /*3560*/  PRMT R158, RZ, 0x7610, R158 ;  /* 0x00007610ff9e7816 */ /* 0x002fe2000000009e */
[----:B------:R1:W4:Y:S01]  /*3570*/  @!P0 LDG.E.U16 R163, desc[UR8][R156.64] ;  /* 0x000000089ca38981 */ /* 0x000322000c1e1500 */
[----:B------:R-:W-:Y:S01]  /*3580*/  PRMT R92, RZ, 0x7610, R92 ;  /* 0x00007610ff5c7816 */ /* 0x000fe2000000005c */
[----:B------:R-:W-:Y:S01]  /*3590*/  IMAD.WIDE R152, R101, 0x2, R114 ;  /* 0x0000000265987825 */ /* 0x000fe200078e0272 */
[----:B------:R-:W-:-:S03]  /*35a0*/  PRMT R159, RZ, 0x7610, R159 ;  /* 0x00007610ff9f7816 */ /* 0x000fc6000000009f */
[C---:B0-----:R-:W-:Y:S01]  /*35b0*/  IMAD.WIDE R154, R101.reuse, 0x2, R124 ;  /* 0x00000002659a7825 */ /* 0x041fe200078e027c */
[----:B------:R-:W4:Y:S03]  /*35c0*/  @!P0 LDG.E.U16 R158, desc[UR8][R152.64] ;  /* 0x00000008989e8981 */ /* 0x000f26000c1e1500 */
[----:B-1----:R-:W-:Y:S01]  /*35d0*/  IMAD.WIDE R156, R101, 0x2, R116 ;  /* 0x00000002659c7825 */ /* 0x002fe200078e0274 */
[----:B------:R0:W4:Y:S04]  /*35e0*/  @!P0 LDG.E.U16 R92, desc[UR8][R154.64] ;  /* 0x000000089a5c8981 */ /* 0x000128000c1e1500 */
[----:B------:R1:W4:Y:S01]  /*35f0*/  @!P0 LDG.E.U16 R159, desc[UR8][R156.64] ;  /* 0x000000089c9f8981 */ /* 0x000322000c1e1500 */
[----:B------:R-:W-:-:S04]  /*3600*/  LOP3.LUT R90, R0, 0x40, RZ, 0xc0, !PT ;  /* 0x00000040005a7812 */ /* 0x000fc800078ec0ff */
[----:B------:R-:W-:Y:S01]  /*3610*/  ISETP.NE.U32.AND P0, PT, R90, RZ, PT ;  /* 0x000000ff5a00720c */ /* 0x000fe20003f05070 */
[----:B0-----:R-:W-:-:S03]  /*3620*/  IMAD.SHL.U32 R155, R88, 0x2, RZ ;  /* 0x00000002589b7824 */ /* 0x001fc600078e00ff */
[----:B------:R-:W-:-:S04]  /*3630*/  SEL R88, RZ, 0x90, !P0 ;  /* 0x00000090ff587807 */ /* 0x000fc80004000000 */
[----:B------:R-:W-:Y:S01]  /*3640*/  LOP3.LUT R155, R88, R155, RZ, 0x3c, !PT ;  /* 0x0000009b589b7212 */ /* 0x000fe200078e3cff */
[C---:B------:R-:W-:Y:S01]  /*3650*/  IMAD.SHL.U32 R88, R0.reuse, 0x8, RZ ;  /* 0x0000000800587824 */ /* 0x040fe200078e00ff */
[----:B------:R-:W-:-:S04]  /*3660*/  LOP3.LUT R153, R0, 0x7, RZ, 0xc0, !PT ;  /* 0x0000000700997812 */ /* 0x000fc800078ec0ff */
[----:B------:R-:W-:Y:S02]  /*3670*/  LOP3.LUT R90, R88, 0x30, RZ, 0xc0, !PT ;  /* 0x00000030585a7812 */ /* 0x000fe400078ec0ff */
[C---:B------:R-:W-:Y:S01]  /*3680*/  LOP3.LUT R88, R0.reuse, 0x60, RZ, 0xc0, !PT ;  /* 0x0000006000587812 */ /* 0x040fe200078ec0ff */
[C---:B------:R-:W-:Y:S02]  /*3690*/  IMAD.SHL.U32 R94, R0.reuse, 0x2, RZ ;  /* 0x00000002005e7824 */ /* 0x040fe400078e00ff */
[C---:B-1----:R-:W-:Y:S02]  /*36a0*/  IMAD R157, R153.reuse, 0x40, R90 ;  /* 0x00000040999d7824 */ /* 0x042fe400078e025a */
[C---:B------:R-:W-:Y:S02]  /*36b0*/  IMAD R88, R153.reuse, 0x4, R88 ;  /* 0x0000000499587824 */ /* 0x040fe400078e0258 */
[----:B------:R-:W-:Y:S01]  /*36c0*/  IMAD.SHL.U32 R153, R153, 0x10, RZ ;  /* 0x0000001099997824 */ /* 0x000fe200078e00ff */
[----:B------:R-:W-:Y:S01]  /*36d0*/  LOP3.LUT R152, R0, 0x40, RZ, 0xc0, !PT ;  /* 0x0000004000987812 */ /* 0x000fe200078ec0ff */
[----:B--2---:R0:W-:Y:S03]  /*36e0*/  STS.U16 [R155+UR5+0x2000], R63 ;  /* 0x0020003f9b007988 */ /* 0x0041e60008000405 */
[----:B------:R-:W-:-:S02]  /*36f0*/  LOP3.LUT R153, R153, 0x30, R94, 0x78, !PT ;  /* 0x0000003099997812 */ /* 0x000fc400078e785e */
[----:B------:R-:W-:Y:S02]  /*3700*/  ISETP.NE.U32.AND P0, PT, R152, RZ, PT ;  /* 0x000000ff9800720c */ /* 0x000fe40003f05070 */
[----:B0-----:R-:W-:Y:S01]  /*3710*/  LOP3.LUT R63, R0, 0x3f, RZ, 0xc0, !PT ;  /* 0x0000003f003f7812 */ /* 0x001fe200078ec0ff */
[----:B------:R-:W-:Y:S01]  /*3720*/  IMAD.U32 R90, R88, 0x20, R153 ;  /* 0x00000020585a7824 */ /* 0x000fe200078e0099 */
[----:B------:R-:W-:-:S03]  /*3730*/  LOP3.LUT R88, R155, 0x20, RZ, 0x3c, !PT ;  /* 0x000000209b587812 */ /* 0x000fc600078e3cff */
[----:B------:R-:W-:Y:S01]  /*3740*/  IMAD.SHL.U32 R63, R63, 0x2, RZ ;  /* 0x000000023f3f7824 */ /* 0x000fe200078e00ff */
[----:B---3--:R-:W-:Y:S04]  /*3750*/  STS.U16 [R155+UR5+0x2200], R64 ;  /* 0x002200409b007988 */ /* 0x008fe80008000405 */
[----:B-----5:R-:W-:Y:S04]  /*3760*/  STS.U16 [R155+UR5+0x2400], R66 ;  /* 0x002400429b007988 */ /* 0x020fe80008000405 */
[----:B----4-:R0:W-:Y:S04]  /*3770*/  STS.U16 [R155+UR5+0x2600], R62 ;  /* 0x0026003e9b007988 */ /* 0x0101e80008000405 */
[----:B------:R-:W-:Y:S01]  /*3780*/  STS.U16 [R155+UR5+0x2800], R87 ;  /* 0x002800579b007988 */ /* 0x000fe20008000405 */
[----:B0-----:R-:W-:-:S04]  /*3790*/  SEL R62, RZ, 0x90, !P0 ;  /* 0x00000090ff3e7807 */ /* 0x001fc80004000000 */
[----:B------:R-:W-:Y:S01]  /*37a0*/  LOP3.LUT R62, R62, R63, RZ, 0x3c, !PT ;  /* 0x0000003f3e3e7212 */ /* 0x000fe200078e3cff */
[----:B------:R-:W-:Y:S04]  /*37b0*/  STS.U16 [R155+UR5+0x2a00], R86 ;  /* 0x002a00569b007988 */ /* 0x000fe80008000405 */
        /* <DEDUP_REMOVED lines=10> */
[----:B------:R0:W-:Y:S04]  /*3860*/  STS.U16 [R155+UR5+0x400], R53 ;  /* 0x000400359b007988 */ /* 0x0001e80008000405 */
[----:B------:R-:W-:Y:S01]  /*3870*/  STS.U16 [R155+UR5], R54 ;  /* 0x000000369b007988 */ /* 0x000fe20008000405 */
[----:B0-----:R-:W-:Y:S01]  /*3880*/  LOP3.LUT R53, R62, 0x40, RZ, 0x3c, !PT ;  /* 0x000000403e357812 */ /* 0x001fe200078e3cff */
[----:B------:R-:W-:Y:S01]  /*3890*/  IMAD.SHL.U32 R87, R0, 0x20, RZ ;  /* 0x0000002000577824 */ /* 0x000fe200078e00ff */
[----:B------:R-:W-:-:S04]  /*38a0*/  LOP3.LUT R94, R157, 0x10, R94, 0x78, !PT ;  /* 0x000000109d5e7812 */ /* 0x000fc800078e785e */
[----:B------:R-:W-:Y:S01]  /*38b0*/  LOP3.LUT R94, R94, 0x200, R87, 0xf8, !PT ;  /* 0x000002005e5e7812 */ /* 0x000fe200078ef857 */
[----:B------:R-:W-:Y:S04]  /*38c0*/  STS.U16 [R155+UR5+0x800], R52 ;  /* 0x000800349b007988 */ /* 0x000fe80008000405 */
[----:B------:R0:W-:Y:S02]  /*38d0*/  STS.U16 [R155+UR5+0xc00], R104 ;  /* 0x000c00689b007988 */ /* 0x0001e40008000405 */
[----:B0-----:R-:W-:Y:S02]  /*38e0*/  LOP3.LUT R104, R62, 0x60, RZ, 0x3c, !PT ;  /* 0x000000603e687812 */ /* 0x001fe400078e3cff */
        /* <DEDUP_REMOVED lines=27> */
[----:B------:R-:W-:Y:S01]  /*3aa0*/  STS.U16 [R104+UR5+0x1f00], R159 ;  /* 0x001f009f68007988 */ /* 0x000fe20008000405 */
[----:B------:R-:W-:Y:S01]  /*3ab0*/  BAR.SYNC.DEFER_BLOCKING 0x0 ;  /* 0x0000000000007b1d */ /* 0x000fe20000010000 */
[----:B0-----:R-:W-:-:S05]  /*3ac0*/  LOP3.LUT R88, R94, 0x20, RZ, 0x3c, !PT ;  /* 0x000000205e587812 */ /* 0x001fca00078e3cff */
[----:B------:R-:W-:Y:S04]  /*3ad0*/  LDSM.16.MT88.4 R84, [R94+UR5+0x2000] ;  /* 0x002000055e54783b */ /* 0x000fe80008004200 */
[----:B------:R-:W0:Y:S04]  /*3ae0*/  LDSM.16.M88.4 R48, [R90+UR5] ;  /* 0x000000055a30783b */ /* 0x000e280008000200 */
[----:B------:R-:W1:Y:S04]  /*3af0*/  LDSM.16.M88.4 R52, [R90+UR5+0x1000] ;  /* 0x001000055a34783b */ /* 0x000e680008000200 */
[----:B------:R-:W2:Y:S04]  /*3b00*/  LDSM.16.MT88.4 R44, [R88+UR5+0x2000] ;  /* 0x00200005582c783b */ /* 0x000ea80008004200 */
[----:B------:R-:W3:Y:S04]  /*3b10*/  LDSM.16.MT88.4 R56, [R94+UR5+0x2400] ;  /* 0x002400055e38783b */ /* 0x000ee80008004200 */
[----:B------:R-:W4:Y:S01]  /*3b20*/  LDSM.16.MT88.4 R60, [R88+UR5+0x2400] ;  /* 0x00240005583c783b */ /* 0x000f220008004200 */
[C---:B0-----:R-:W-:Y:S03]  /*3b30*/  HMMA.16816.F32 R64, R84.reuse, R48, R80 ;  /* 0x000000305440723c */ /* 0x041fe60000001850 */
[----:B------:R-:W-:Y:S05]  /*3b40*/  LDSM.16.MT88.4 R80, [R94+UR5+0x2800] ;  /* 0x002800055e50783b */ /* 0x000fea0008004200 */
[----:B-1----:R-:W-:Y:S08]  /*3b50*/  HMMA.16816.F32 R68, R84, R52, R68 ;  /* 0x000000345444723c */ /* 0x002ff00000001844 */
[----:B--2---:R-:W-:Y:S01]  /*3b60*/  HMMA.16816.F32 R72, R44, R48, R72 ;  /* 0x000000302c48723c */ /* 0x004fe20000001848 */
[----:B------:R-:W-:-:S07]  /*3b70*/  LOP3.LUT R48, R90, 0x40, RZ, 0x3c, !PT ;  /* 0x000000405a307812 */ /* 0x000fce00078e3cff */
[----:B------:R-:W-:Y:S01]  /*3b80*/  HMMA.16816.F32 R76, R44, R52, R76 ;  /* 0x000000342c4c723c */ /* 0x000fe2000000184c */
[----:B------:R-:W0:Y:S07]  /*3b90*/  LDSM.16.M88.4 R44, [R48+UR5] ;  /* 0x00000005302c783b */ /* 0x000e2e0008000200 */
[C---:B---3--:R-:W-:Y:S01]  /*3ba0*/  HMMA.16816.F32 R84, R56.reuse, R50, R64 ;  /* 0x000000323854723c */ /* 0x048fe20000001840 */
[----:B------:R-:W-:Y:S07]  /*3bb0*/  LDSM.16.M88.4 R64, [R48+UR5+0x1000] ;  /* 0x001000053040783b */ /* 0x000fee0008000200 */
[----:B------:R-:W-:Y:S01]  /*3bc0*/  HMMA.16816.F32 R68, R56, R54, R68 ;  /* 0x000000363844723c */ /* 0x000fe20000001844 */
[----:B------:R-:W1:Y:S01]  /*3bd0*/  LDSM.16.MT88.4 R56, [R88+UR5+0x2800] ;  /* 0x002800055838783b */ /* 0x000e620008004200 */
[----:B------:R-:W-:-:S06]  /*3be0*/  IMAD.WIDE R52, R103, 0x2, R128 ;  /* 0x0000000267347825 */ /* 0x000fcc00078e0280 */
[C---:B----4-:R-:W-:Y:S01]  /*3bf0*/  HMMA.16816.F32 R72, R60.reuse, R50, R72 ;  /* 0x000000323c48723c */ /* 0x050fe20000001848 */
[----:B------:R-:W-:Y:S07]  /*3c00*/  LDSM.16.MT88.4 R48, [R94+UR5+0x2c00] ;  /* 0x002c00055e30783b */ /* 0x000fee0008004200 */
[----:B------:R-:W-:Y:S01]  /*3c10*/  HMMA.16816.F32 R76, R60, R54, R76 ;  /* 0x000000363c4c723c */ /* 0x000fe2000000184c */
[----:B------:R-:W-:Y:S02]  /*3c20*/  IMAD.MOV.U32 R60, RZ, RZ, R52 ;  /* 0x000000ffff3c7224 */ /* 0x000fe400078e0034 */
[----:B------:R-:W-:-:S02]  /*3c30*/  IMAD.MOV.U32 R61, RZ, RZ, R53 ;  /* 0x000000ffff3d7224 */ /* 0x000fc400078e0035 */
[----:B------:R-:W2:Y:S03]  /*3c40*/  LDSM.16.MT88.4 R52, [R88+UR5+0x2c00] ;  /* 0x002c00055834783b */ /* 0x000ea60008004200 */
[----:B0-----:R-:W-:-:S12]  /*3c50*/  HMMA.16816.F32 R84, R80, R44, R84 ;  /* 0x0000002c5054723c */ /* 0x001fd80000001854 */
[-C--:B-1----:R-:W-:Y:S08]  /*3c60*/  HMMA.16816.F32 R76, R56, R64.reuse, R76 ;  /* 0x00000040384c723c */ /* 0x082ff0000000184c */
[----:B------:R-:W-:Y:S01]  /*3c70*/  HMMA.16816.F32 R68, R80, R64, R68 ;  /* 0x000000405044723c */ /* 0x000fe20000001844 */
[----:B------:R-:W-:-:S07]  /*3c80*/  UIADD3 UR6, UPT, UPT, UR6, -0x1, URZ ;  /* 0xffffffff06067890 */ /* 0x000fce000fffe0ff */
[----:B------:R-:W-:Y:S01]  /*3c90*/  HMMA.16816.F32 R72, R56, R44, R72 ;  /* 0x0000002c3848723c */ /* 0x000fe20000001848 */
[----:B------:R-:W-:-:S07]  /*3ca0*/  UISETP.NE.U32.AND UP0, UPT, UR6, URZ, UPT ;  /* 0x000000ff0600728c */ /* 0x000fce000bf05070 */
[----:B--2---:R-:W-:Y:S01]  /*3cb0*/  HMMA.16816.F32 R76, R52, R66, R76 ;  /* 0x00000042344c723c */ /* 0x004fe2000000184c */
[----:B------:R-:W-:-:S04]  /*3cc0*/  IMAD.WIDE R142, R103, 0x2, R142 ;  /* 0x00000002678e7825 */ /* 0x000fc800078e028e */
[----:B------:R-:W-:-:S03]  /*3cd0*/  IMAD.WIDE R124, R103, 0x2, R124 ;  /* 0x00000002677c7825 */ /* 0x000fc600078e027c */
[----:B------:R-:W-:Y:S01]  /*3ce0*/  HMMA.16816.F32 R80, R48, R46, R84 ;  /* 0x0000002e3050723c */ /* 0x000fe20000001854 */
[----:B------:R-:W-:-:S04]  /*3cf0*/  IMAD.WIDE R126, R103, 0x2, R126 ;  /* 0x00000002677e7825 */ /* 0x000fc800078e027e */
[----:B------:R-:W-:-:S03]  /*3d00*/  IMAD.WIDE R44, R103, 0x2, R16 ;  /* 0x00000002672c7825 */ /* 0x000fc600078e0210 */
[----:B------:R-:W-:Y:S01]  /*3d10*/  HMMA.16816.F32 R68, R48, R66, R68 ;  /* 0x000000423044723c */ /* 0x000fe20000001844 */
[----:B------:R-:W-:-:S04]  /*3d20*/  IMAD.WIDE R50, R103, 0x2, R38 ;  /* 0x0000000267327825 */ /* 0x000fc800078e0226 */
[----:B------:R-:W-:-:S04]  /*3d30*/  IMAD.WIDE R144, R103, 0x2, R24 ;  /* 0x0000000267907825 */ /* 0x000fc800078e0218 */
[C---:B------:R-:W-:Y:S01]  /*3d40*/  IMAD.WIDE R26, R103.reuse, 0x2, R26 ;  /* 0x00000002671a7825 */ /* 0x040fe200078e021a */
[----:B------:R-:W-:Y:S03]  /*3d50*/  HMMA.16816.F32 R72, R52, R46, R72 ;  /* 0x0000002e3448723c */ /* 0x000fe60000001848 */
[----:B------:R-:W-:-:S04]  /*3d60*/  IMAD.WIDE R28, R103, 0x2, R28 ;  /* 0x00000002671c7825 */ /* 0x000fc800078e021c */
[----:B------:R-:W-:-:S04]  /*3d70*/  IMAD.WIDE R32, R103, 0x2, R32 ;  /* 0x0000000267207825 */ /* 0x000fc800078e0220 */
[----:B------:R-:W-:-:S04]  /*3d80*/  IMAD.WIDE R34, R103, 0x2, R34 ;  /* 0x0000000267227825 */ /* 0x000fc800078e0222 */
[----:B------:R-:W-:Y:S02]  /*3d90*/  IMAD.MOV.U32 R129, RZ, RZ, R143 ;  /* 0x000000ffff817224 */ /* 0x000fe400078e008f */
[----:B------:R-:W-:Y:S02]  /*3da0*/  IMAD.MOV.U32 R143, RZ, RZ, R51 ;  /* 0x000000ffff8f7224 */ /* 0x000fe400078e0033 */
[----:B------:R-:W-:Y:S01]  /*3db0*/  IMAD.WIDE R116, R103, 0x2, R116 ;  /* 0x0000000267747825 */ /* 0x000fe200078e0274 */
[----:B------:R-:W-:-:S03]  /*3dc0*/  UIADD3 UR7, UPT, UPT, UR7, -0x40, URZ ;  /* 0xffffffc007077890 */ /* 0x000fc6000fffe0ff */
[----:B------:R-:W-:-:S04]  /*3dd0*/  IMAD.WIDE R114, R103, 0x2, R114 ;  /* 0x0000000267727825 */ /* 0x000fc800078e0272 */
[----:B------:R-:W-:-:S04]  /*3de0*/  IMAD.WIDE R120, R103, 0x2, R120 ;  /* 0x0000000267787825 */ /* 0x000fc800078e0278 */
[----:B------:R-:W-:-:S04]  /*3df0*/  IMAD.WIDE R118, R103, 0x2, R118 ;  /* 0x0000000267767825 */ /* 0x000fc800078e0276 */
[----:B------:R-:W-:Y:S02]  /*3e00*/  IMAD.MOV.U32 R92, RZ, RZ, R124 ;  /* 0x000000ffff5c7224 */ /* 0x000fe400078e007c */
[----:B------:R-:W-:-:S04]  /*3e10*/  IMAD.WIDE R132, R103, 0x2, R132 ;  /* 0x0000000267847825 */ /* 0x000fc800078e0284 */
[----:B------:R-:W-:Y:S02]  /*3e20*/  IMAD.MOV.U32 R90, RZ, RZ, R126 ;  /* 0x000000ffff5a7224 */ /* 0x000fe400078e007e */
[----:B------:R-:W-:-:S04]  /*3e30*/  IMAD.WIDE R130, R103, 0x2, R130 ;  /* 0x0000000267827825 */ /* 0x000fc800078e0282 */
[----:B------:R-:W-:Y:S02]  /*3e40*/  IMAD.MOV.U32 R128, RZ, RZ, R142 ;  /* 0x000000ffff807224 */ /* 0x000fe400078e008e */
[----:B------:R-:W-:-:S04]  /*3e50*/  IMAD.WIDE R140, R103, 0x2, R140 ;  /* 0x00000002678c7825 */ /* 0x000fc800078e028c */
        /* <DEDUP_REMOVED lines=11> */
[----:B------:R-:W-:Y:S02]  /*3f10*/  IMAD.MOV.U32 R94, RZ, RZ, R44 ;  /* 0x000000ffff5e7224 */ /* 0x000fe400078e002c */
[----:B------:R-:W-:Y:S02]  /*3f20*/  IMAD.MOV.U32 R98, RZ, RZ, R144 ;  /* 0x000000ffff627224 */ /* 0x000fe400078e0090 */
[----:B------:R-:W-:Y:S02]  /*3f30*/  IMAD.MOV.U32 R96, RZ, RZ, R26 ;  /* 0x000000ffff607224 */ /* 0x000fe400078e001a */
[----:B------:R-:W-:Y:S02]  /*3f40*/  IMAD.MOV.U32 R49, RZ, RZ, R27 ;  /* 0x000000ffff317224 */ /* 0x000fe400078e001b */
        /* <DEDUP_REMOVED lines=8> */
[----:B------:R-:W-:-:S04]  /*3fd0*/  IMAD.WIDE R36, R103, 0x2, R36 ;  /* 0x0000000267247825 */ /* 0x000fc800078e0224 */
[----:B------:R-:W-:Y:S01]  /*3fe0*/  IMAD.WIDE R30, R99, 0x2, R30 ;  /* 0x00000002631e7825 */ /* 0x000fe200078e021e */
[----:B------:R-:W-:Y:S06]  /*3ff0*/  BRA.U UP0, `(.L_x_2) ;  /* 0xffffffe900607547 */ /* 0x000fec000b83ffff */
[----:B------:R-:W-:Y:S02]  /*4000*/  F2FP.F16.F32.PACK_AB R75, R79, R75 ;  /* 0x0000004b4f4b723e */ /* 0x000fe400000000ff */
[----:B------:R-:W-:Y:S02]  /*4010*/  F2FP.F16.F32.PACK_AB R74, R78, R74 ;  /* 0x0000004a4e4a723e */ /* 0x000fe400000000ff */
[----:B------:R-:W-:Y:S02]  /*4020*/  F2FP.F16.F32.PACK_AB R73, R77, R73 ;  /* 0x000000494d49723e */ /* 0x000fe400000000ff */
[----:B------:R-:W-:Y:S02]  /*4030*/  F2FP.F16.F32.PACK_AB R72, R76, R72 ;  /* 0x000000484c48723e */ /* 0x000fe400000000ff */
[----:B------:R-:W-:Y:S02]  /*4040*/  F2FP.F16.F32.PACK_AB R71, R71, R83 ;  /* 0x000000534747723e */ /* 0x000fe400000000ff */
[----:B------:R-:W-:-:S02]  /*4050*/  F2FP.F16.F32.PACK_AB R70, R70, R82 ;  /* 0x000000524646723e */ /* 0x000fc400000000ff */
[----:B------:R-:W-:Y:S02]  /*4060*/  F2FP.F16.F32.PACK_AB R69, R69, R81 ;  /* 0x000000514545723e */ /* 0x000fe400000000ff */
[----:B------:R-:W-:-:S07]  /*4070*/  F2FP.F16.F32.PACK_AB R68, R68, R80 ;  /* 0x000000504444723e */ /* 0x000fce00000000ff */
.L_x_1:
[----:B------:R-:W-:Y:S01]  /*4080*/  IMAD.SHL.U32 R6, R0, 0x40, RZ ;  /* 0x0000004000067824 */ /* 0x000fe200078e00ff */
[----:B------:R-:W-:Y:S01]  /*4090*/  BAR.SYNC.DEFER_BLOCKING 0x0 ;  /* 0x0000000000007b1d */ /* 0x000fe20000010000 */
[----:B------:R-:W-:Y:S02]  /*40a0*/  LOP3.LUT R4, R4, 0x3c, RZ, 0xc0, !PT ;  /* 0x0000003c04047812 */ /* 0x000fe400078ec0ff */
[----:B------:R-:W-:Y:S02]  /*40b0*/  LOP3.LUT R7, R0, 0x60, RZ, 0xc0, !PT ;  /* 0x0000006000077812 */ /* 0x000fe400078ec0ff */
[----:B------:R-:W-:Y:S01]  /*40c0*/  LOP3.LUT R6, R6, 0x40, RZ, 0xc0, !PT ;  /* 0x0000004006067812 */ /* 0x000fe200078ec0ff */
[----:B------:R-:W0:Y:S01]  /*40d0*/  LDCU UR4, c[0x0][0x3b4] ;  /* 0x00007680ff0477ac */ /* 0x000e220008000800 */
[----:B------:R-:W-:Y:S01]  /*40e0*/  SHF.R.S32.HI R8, RZ, 0x3, R0 ;  /* 0x00000003ff087819 */ /* 0x000fe20000011400 */
[----:B------:R-:W-:Y:S01]  /*40f0*/  IMAD R7, R7, 0x8, R4 ;  /* 0x0000000807077824 */ /* 0x000fe200078e0204 */
[--C-:B------:R-:W-:Y:S01]  /*4100*/  SHF.R.S32.HI R4, RZ, 0x4, R0.reuse ;  /* 0x00000004ff047819 */ /* 0x100fe20000011400 */
[----:B------:R-:W1:Y:S01]  /*4110*/  LDCU.128 UR12, c[0x0][0x390] ;  /* 0x00007200ff0c77ac */ /* 0x000e620008000c00 */
[----:B------:R-:W-:Y:S01]  /*4120*/  SHF.R.U32.HI R20, RZ, 0x5, R0 ;  /* 0x00000005ff147819 */ /* 0x000fe20000011600 */
[----:B------:R-:W-:Y:S01]  /*4130*/  IMAD.IADD R6, R6, 0x1, R7 ;  /* 0x0000000106067824 */ /* 0x000fe200078e0207 */
[----:B------:R-:W-:Y:S01]  /*4140*/  SGXT R7, R8, 0x1 ;  /* 0x000000010807781a */ /* 0x000fe20000000200 */
[----:B------:R-:W-:Y:S01]  /*4150*/  IMAD.SHL.U32 R8, R0, 0x4, RZ ;  /* 0x0000000400087824 */ /* 0x000fe200078e00ff */
[----:B------:R-:W-:Y:S01]  /*4160*/  SGXT R4, R4, 0x1 ;  /* 0x000000010404781a */ /* 0x000fe20000000200 */
[----:B------:R-:W2:Y:S01]  /*4170*/  LDCU UR6, c[0x0][0x3b8] ;  /* 0x00007700ff0677ac */ /* 0x000ea20008000800 */
[----:B------:R-:W-:-:S02]  /*4180*/  LOP3.LUT R10, R7, 0x440, RZ, 0xc0, !PT ;  /* 0x00000440070a7812 */ /* 0x000fc400078ec0ff */
[----:B------:R-:W-:Y:S02]  /*4190*/  LOP3.LUT R7, R4, 0x804, RZ, 0xc0, !PT ;  /* 0x0000080404077812 */ /* 0x000fe400078ec0ff */
[----:B------:R-:W-:Y:S02]  /*41a0*/  LOP3.LUT R9, R10, 0x38, R5, 0xf8, !PT ;  /* 0x000000380a097812 */ /* 0x000fe400078ef805 */
[C---:B------:R-:W-:Y:S01]  /*41b0*/  LOP3.LUT R4, R6.reuse, 0x40, RZ, 0x3c, !PT ;  /* 0x0000004006047812 */ /* 0x040fe200078e3cff */
[----:B------:R-:W-:Y:S01]  /*41c0*/  STS [R6+UR5], R68 ;  /* 0x0000004406007988 */ /* 0x000fe20008000805 */
[----:B------:R-:W-:Y:S02]  /*41d0*/  LOP3.LUT R5, R7, 0x80, R8, 0xf8, !PT ;  /* 0x0000008007057812 */ /* 0x000fe400078ef808 */
[C---:B------:R-:W-:Y:S01]  /*41e0*/  LOP3.LUT R7, R6.reuse, 0x4, RZ, 0x3c, !PT ;  /* 0x0000000406077812 */ /* 0x040fe200078e3cff */
[----:B------:R-:W-:Y:S01]  /*41f0*/  STS [R6+UR5+0x80], R69 ;  /* 0x0000804506007988 */ /* 0x000fe20008000805 */
[----:B------:R-:W-:-:S02]  /*4200*/  LOP3.LUT R8, R6, 0x44, RZ, 0x3c, !PT ;  /* 0x0000004406087812 */ /* 0x000fc400078e3cff */
[----:B------:R-:W-:Y:S01]  /*4210*/  LOP3.LUT R10, R9, 0x40, R0, 0x78, !PT ;  /* 0x00000040090a7812 */ /* 0x000fe200078e7800 */
[----:B------:R-:W-:Y:S01]  /*4220*/  STS [R4+UR5+0x400], R70 ;  /* 0x0004004604007988 */ /* 0x000fe20008000805 */
[----:B------:R-:W-:Y:S02]  /*4230*/  SGXT.U32 R20, R20, 0x2 ;  /* 0x000000021414781a */ /* 0x000fe40000000000 */
[----:B------:R-:W-:Y:S01]  /*4240*/  LOP3.LUT R21, R5, R10, RZ, 0xfc, !PT ;  /* 0x0000000a05157212 */ /* 0x000fe200078efcff */
[----:B------:R3:W-:Y:S01]  /*4250*/  STS [R4+UR5+0x480], R71 ;  /* 0x0004804704007988 */ /* 0x0007e20008000805 */
[C---:B0-----:R-:W-:Y:S01]  /*4260*/  IMAD R5, R2.reuse, UR4, RZ ;  /* 0x0000000402057c24 */ /* 0x041fe2000f8e02ff */
[----:B-1----:R-:W-:Y:S02]  /*4270*/  ISETP.GE.AND P0, PT, R2, UR14, PT ;  /* 0x0000000e02007c0c */ /* 0x002fe4000bf06270 */
[----:B------:R-:W-:Y:S01]  /*4280*/  STS [R7+UR5+0x800], R72 ;  /* 0x0008004807007988 */ /* 0x000fe20008000805 */
[----:B------:R-:W-:-:S02]  /*4290*/  LOP3.LUT R22, R21, 0x4, RZ, 0x3c, !PT ;  /* 0x0000000415167812 */ /* 0x000fc400078e3cff */
[----:B------:R-:W-:Y:S01]  /*42a0*/  LOP3.LUT R2, R3, 0x4, R20, 0xfe, !PT ;  /* 0x0000000403027812 */ /* 0x000fe200078efe14 */
[----:B------:R-:W-:Y:S01]  /*42b0*/  STS [R7+UR5+0x880], R73 ;  /* 0x0008804907007988 */ /* 0x000fe20008000805 */
[----:B------:R-:W-:Y:S02]  /*42c0*/  LEA R24, P2, R5, UR12, 0x1 ;  /* 0x0000000c05187c11 */ /* 0x000fe4000f8408ff */
[----:B---3--:R-:W-:Y:S01]  /*42d0*/  LOP3.LUT R4, R3, R20, RZ, 0xfc, !PT ;  /* 0x0000001403047212 */ /* 0x008fe200078efcff */
[----:B------:R-:W-:Y:S01]  /*42e0*/  STS [R8+UR5+0xc00], R74 ;  /* 0x000c004a08007988 */ /* 0x000fe20008000805 */
[C---:B--2---:R-:W-:Y:S01]  /*42f0*/  IMAD R19, R2.reuse, UR6, RZ ;  /* 0x0000000602137c24 */ /* 0x044fe2000f8e02ff */
[----:B------:R-:W-:Y:S02]  /*4300*/  ISETP.LT.AND P4, PT, R2, UR15, !P0 ;  /* 0x0000000f02007c0c */ /* 0x000fe4000c781270 */
[----:B------:R0:W-:Y:S01]  /*4310*/  STS [R8+UR5+0xc80], R75 ;  /* 0x000c804b08007988 */ /* 0x0001e20008000805 */
[C---:B------:R-:W-:Y:S01]  /*4320*/  IMAD R6, R4.reuse, UR6, RZ ;  /* 0x0000000604067c24 */ /* 0x040fe2000f8e02ff */
[----:B------:R-:W-:Y:S01]  /*4330*/  ISETP.LT.AND P1, PT, R4, UR15, !P0 ;  /* 0x0000000f04007c0c */ /* 0x000fe2000c721270 */
[----:B------:R-:W-:Y:S01]  /*4340*/  BAR.SYNC.DEFER_BLOCKING 0x0 ;  /* 0x0000000000007b1d */ /* 0x000fe20000010000 */
[----:B------:R-:W-:-:S02]  /*4350*/  LEA.HI.X.SX32 R26, R5, UR13, 0x1, P2 ;  /* 0x0000000d051a7c11 */ /* 0x000fc400090f0eff */
[CC--:B------:R-:W-:Y:S02]  /*4360*/  LEA R4, P2, R6.reuse, R24.reuse, 0x1 ;  /* 0x0000001806047211 */ /* 0x0c0fe400078408ff */
[----:B------:R-:W-:Y:S02]  /*4370*/  LEA R2, P3, R19, R24, 0x1 ;  /* 0x0000001813027211 */ /* 0x000fe400078608ff */
[C-C-:B------:R-:W-:Y:S02]  /*4380*/  LOP3.LUT R9, R3.reuse, 0x8, R20.reuse, 0xfe, !PT ;  /* 0x0000000803097812 */ /* 0x140fe400078efe14 */
[----:B------:R-:W-:Y:S02]  /*4390*/  LEA.HI.X.SX32 R5, R6, R26, 0x1, P2 ;  /* 0x0000001a06057211 */ /* 0x000fe400010f0eff */
[C-C-:B------:R-:W-:Y:S02]  /*43a0*/  LOP3.LUT R0, R3.reuse, 0x3c, R20.reuse, 0xfe, !PT ;  /* 0x0000003c03007812 */ /* 0x140fe400078efe14 */
[----:B------:R-:W-:-:S02]  /*43b0*/  LOP3.LUT R13, R3, 0x38, R20, 0xfe, !PT ;  /* 0x00000038030d7812 */ /* 0x000fc400078efe14 */
[C-C-:B------:R-:W-:Y:S02]  /*43c0*/  LOP3.LUT R12, R3.reuse, 0x34, R20.reuse, 0xfe, !PT ;  /* 0x00000034030c7812 */ /* 0x140fe400078efe14 */
[C-C-:B------:R-:W-:Y:S02]  /*43d0*/  LOP3.LUT R14, R3.reuse, 0x30, R20.reuse, 0xfe, !PT ;  /* 0x00000030030e7812 */ /* 0x140fe400078efe14 */
[C-C-:B------:R-:W-:Y:S02]  /*43e0*/  LOP3.LUT R15, R3.reuse, 0x2c, R20.reuse, 0xfe, !PT ;  /* 0x0000002c030f7812 */ /* 0x140fe400078efe14 */
[C-C-:B------:R-:W-:Y:S02]  /*43f0*/  LOP3.LUT R16, R3.reuse, 0x28, R20.reuse, 0xfe, !PT ;  /* 0x0000002803107812 */ /* 0x140fe400078efe14 */
[C-C-:B------:R-:W-:Y:S01]  /*4400*/  LOP3.LUT R17, R3.reuse, 0x24, R20.reuse, 0xfe, !PT ;  /* 0x0000002403117812 */ /* 0x140fe200078efe14 */
[----:B------:R-:W1:Y:S01]  /*4410*/  LDS R23, [R21+UR5] ;  /* 0x0000000515177984 */ /* 0x000e620008000800 */
[----:B------:R-:W-:-:S02]  /*4420*/  LOP3.LUT R18, R3, 0x20, R20, 0xfe, !PT ;  /* 0x0000002003127812 */ /* 0x000fc400078efe14 */
[C-C-:B------:R-:W-:Y:S01]  /*4430*/  LOP3.LUT R11, R3.reuse, 0x1c, R20.reuse, 0xfe, !PT ;  /* 0x0000001c030b7812 */ /* 0x140fe200078efe14 */
[----:B------:R-:W2:Y:S01]  /*4440*/  LDS R29, [R22+UR5] ;  /* 0x00000005161d7984 */ /* 0x000ea20008000800 */
[C-C-:B------:R-:W-:Y:S02]  /*4450*/  LOP3.LUT R10, R3.reuse, 0x18, R20.reuse, 0xfe, !PT ;  /* 0x00000018030a7812 */ /* 0x140fe400078efe14 */
[C-C-:B0-----:R-:W-:Y:S01]  /*4460*/  LOP3.LUT R8, R3.reuse, 0x14, R20.reuse, 0xfe, !PT ;  /* 0x0000001403087812 */ /* 0x141fe200078efe14 */
[----:B------:R-:W0:Y:S01]  /*4470*/  LDS R25, [R21+UR5+0x100] ;  /* 0x0001000515197984 */ /* 0x000e220008000800 */
[C-C-:B------:R-:W-:Y:S02]  /*4480*/  LOP3.LUT R7, R3.reuse, 0x10, R20.reuse, 0xfe, !PT ;  /* 0x0000001003077812 */ /* 0x140fe400078efe14 */
[----:B------:R-:W-:Y:S01]  /*4490*/  LOP3.LUT R6, R3, 0xc, R20, 0xfe, !PT ;  /* 0x0000000c03067812 */ /* 0x000fe200078efe14 */
[----:B------:R-:W3:Y:S01]  /*44a0*/  LDS R31, [R22+UR5+0x100] ;  /* 0x00010005161f7984 */ /* 0x000ee20008000800 */
[----:B------:R-:W-:Y:S01]  /*44b0*/  LEA.HI.X.SX32 R3, R19, R26, 0x1, P3 ;  /* 0x0000001a13037211 */ /* 0x000fe200018f0eff */
[----:B------:R-:W-:Y:S01]  /*44c0*/  IMAD R20, R7, UR6, RZ ;  /* 0x0000000607147c24 */ /* 0x000fe2000f8e02ff */
[C---:B------:R-:W-:Y:S01]  /*44d0*/  ISETP.LT.AND P3, PT, R9.reuse, UR15, !P0 ;  /* 0x0000000f09007c0c */ /* 0x040fe2000c761270 */
[----:B------:R-:W4:Y:S01]  /*44e0*/  LDS R27, [R21+UR5+0x200] ;  /* 0x00020005151b7984 */ /* 0x000f220008000800 */
[----:B------:R-:W-:-:S02]  /*44f0*/  IMAD R9, R9, UR6, RZ ;  /* 0x0000000609097c24 */ /* 0x000fc4000f8e02ff */
[----:B------:R-:W-:Y:S01]  /*4500*/  IMAD R19, R6, UR6, RZ ;  /* 0x0000000606137c24 */ /* 0x000fe2000f8e02ff */
[----:B------:R-:W5:Y:S04]  /*4510*/  LDS R33, [R22+UR5+0x200] ;  /* 0x0002000516217984 */ /* 0x000f680008000800 */
[----:B------:R-:W3:Y:S04]  /*4520*/  LDS R21, [R21+UR5+0x300] ;  /* 0x0003000515157984 */ /* 0x000ee80008000800 */
[----:B------:R-:W4:Y:S04]  /*4530*/  LDS R35, [R22+UR5+0x300] ;  /* 0x0003000516237984 */ /* 0x000f280008000800 */
[----:B-1----:R1:W-:Y:S01]  /*4540*/  @P1 STG.E.U16 desc[UR8][R4.64], R23 ;  /* 0x0000001704001986 */ /* 0x0023e2000c101508 */
[----:B------:R-:W-:-:S03]  /*4550*/  ISETP.LT.AND P1, PT, R7, UR15, !P0 ;  /* 0x0000000f07007c0c */ /* 0x000fc6000c721270 */
[----:B--2---:R2:W-:Y:S01]  /*4560*/  @P4 STG.E.U16 desc[UR8][R2.64], R29 ;  /* 0x0000001d02004986 */ /* 0x0045e2000c101508 */
[----:B------:R-:W-:Y:S02]  /*4570*/  ISETP.LT.AND P4, PT, R6, UR15, !P0 ;  /* 0x0000000f06007c0c */ /* 0x000fe4000c781270 */
[----:B------:R-:W-:-:S04]  /*4580*/  LEA R6, P2, R9, R24, 0x1 ;  /* 0x0000001809067211 */ /* 0x000fc800078408ff */
[----:B------:R-:W-:Y:S01]  /*4590*/  LEA.HI.X.SX32 R7, R9, R26, 0x1, P2 ;  /* 0x0000001a09077211 */ /* 0x000fe200010f0eff */
[C---:B------:R-:W-:Y:S01]  /*45a0*/  IMAD R9, R8.reuse, UR6, RZ ;  /* 0x0000000608097c24 */ /* 0x040fe2000f8e02ff */
[----:B------:R-:W-:Y:S02]  /*45b0*/  ISETP.LT.AND P2, PT, R8, UR15, !P0 ;  /* 0x0000000f08007c0c */ /* 0x000fe4000c741270 */
[-C--:B-1----:R-:W-:Y:S01]  /*45c0*/  LEA R4, P5, R19, R24.reuse, 0x1 ;  /* 0x0000001813047211 */ /* 0x082fe200078a08ff */
[----:B0-----:R0:W-:Y:S01]  /*45d0*/  @P3 STG.E.U16 desc[UR8][R6.64], R25 ;  /* 0x0000001906003986 */ /* 0x0011e2000c101508 */
[-C--:B------:R-:W-:Y:S02]  /*45e0*/  LEA R8, P3, R9, R24.reuse, 0x1 ;  /* 0x0000001809087211 */ /* 0x080fe400078608ff */
[----:B--2---:R-:W-:Y:S02]  /*45f0*/  LEA R2, P6, R20, R24, 0x1 ;  /* 0x0000001814027211 */ /* 0x004fe400078c08ff */
[-C--:B------:R-:W-:Y:S01]  /*4600*/  LEA.HI.X.SX32 R5, R19, R26.reuse, 0x1, P5 ;  /* 0x0000001a13057211 */ /* 0x080fe200028f0eff */
[----:B------:R-:W-:Y:S01]  /*4610*/  IMAD R19, R10, UR6, RZ ;  /* 0x000000060a137c24 */ /* 0x000fe2000f8e02ff */
[----:B------:R-:W-:-:S02]  /*4620*/  LEA.HI.X.SX32 R9, R9, R26, 0x1, P3 ;  /* 0x0000001a09097211 */ /* 0x000fc400018f0eff */
[----:B------:R-:W-:Y:S01]  /*4630*/  LEA.HI.X.SX32 R3, R20, R26, 0x1, P6 ;  /* 0x0000001a14037211 */ /* 0x000fe200030f0eff */
[----:B---3--:R1:W-:Y:S01]  /*4640*/  @P4 STG.E.U16 desc[UR8][R4.64], R31 ;  /* 0x0000001f04004986 */ /* 0x0083e2000c101508 */
[----:B------:R-:W-:Y:S01]  /*4650*/  ISETP.LT.AND P3, PT, R10, UR15, !P0 ;  /* 0x0000000f0a007c0c */ /* 0x000fe2000c761270 */
[----:B0-----:R-:W-:Y:S01]  /*4660*/  IMAD R7, R11, UR6, RZ ;  /* 0x000000060b077c24 */ /* 0x001fe2000f8e02ff */
[----:B------:R-:W-:Y:S01]  /*4670*/  LEA R10, P4, R19, R24, 0x1 ;  /* 0x00000018130a7211 */ /* 0x000fe200078808ff */
[----:B----4-:R0:W-:Y:S01]  /*4680*/  @P1 STG.E.U16 desc[UR8][R2.64], R27 ;  /* 0x0000001b02001986 */ /* 0x0101e2000c101508 */
[C---:B------:R-:W-:Y:S01]  /*4690*/  ISETP.LT.AND P1, PT, R18.reuse, UR15, !P0 ;  /* 0x0000000f12007c0c */ /* 0x040fe2000c721270 */
[----:B------:R-:W-:Y:S01]  /*46a0*/  IMAD R18, R18, UR6, RZ ;  /* 0x0000000612127c24 */ /* 0x000fe2000f8e02ff */
[----:B------:R-:W-:Y:S01]  /*46b0*/  PRMT R23, R23, 0x7632, R23 ;  /* 0x0000763217177816 */ /* 0x000fe20000000017 */
[----:B-----5:R2:W-:Y:S01]  /*46c0*/  @P2 STG.E.U16 desc[UR8][R8.64], R33 ;  /* 0x0000002108002986 */ /* 0x0205e2000c101508 */
[----:B------:R-:W-:-:S02]  /*46d0*/  ISETP.LT.AND P2, PT, R11, UR15, !P0 ;  /* 0x0000000f0b007c0c */ /* 0x000fc4000c741270 */
[----:B------:R-:W-:Y:S02]  /*46e0*/  LEA.HI.X.SX32 R11, R19, R26, 0x1, P4 ;  /* 0x0000001a130b7211 */ /* 0x000fe400020f0eff */
[C---:B------:R-:W-:Y:S01]  /*46f0*/  ISETP.LT.AND P4, PT, R17.reuse, UR15, !P0 ;  /* 0x0000000f11007c0c */ /* 0x040fe2000c781270 */
[----:B------:R-:W-:Y:S01]  /*4700*/  IMAD R17, R17, UR6, RZ ;  /* 0x0000000611117c24 */ /* 0x000fe2000f8e02ff */
[-C--:B-1----:R-:W-:Y:S01]  /*4710*/  LEA R4, P5, R7, R24.reuse, 0x1 ;  /* 0x0000001807047211 */ /* 0x082fe200078a08ff */
[----:B------:R1:W-:Y:S01]  /*4720*/  @P3 STG.E.U16 desc[UR8][R10.64], R21 ;  /* 0x000000150a003986 */ /* 0x0003e2000c101508 */
[-C--:B0-----:R-:W-:Y:S02]  /*4730*/  LEA R2, P3, R18, R24.reuse, 0x1 ;  /* 0x0000001812027211 */ /* 0x081fe400078608ff */
[----:B------:R-:W-:Y:S01]  /*4740*/  LEA R6, P6, R17, R24, 0x1 ;  /* 0x0000001811067211 */ /* 0x000fe200078c08ff */
[----:B--2---:R-:W-:Y:S01]  /*4750*/  IMAD R9, R12, UR6, RZ ;  /* 0x000000060c097c24 */ /* 0x004fe2000f8e02ff */
[----:B------:R-:W-:-:S02]  /*4760*/  LEA.HI.X.SX32 R5, R7, R26, 0x1, P5 ;  /* 0x0000001a07057211 */ /* 0x000fc400028f0eff */
[-C--:B------:R-:W-:Y:S02]  /*4770*/  LEA.HI.X.SX32 R3, R18, R26.reuse, 0x1, P3 ;  /* 0x0000001a12037211 */ /* 0x080fe400018f0eff */
[----:B------:R-:W-:Y:S01]  /*4780*/  PRMT R29, R29, 0x7632, R29 ;  /* 0x000076321d1d7816 */ /* 0x000fe2000000001d */
[----:B------:R0:W-:Y:S01]  /*4790*/  @P2 STG.E.U16 desc[UR8][R4.64], R35 ;  /* 0x0000002304002986 */ /* 0x0001e2000c101508 */
[----:B------:R-:W-:Y:S01]  /*47a0*/  LEA.HI.X.SX32 R7, R17, R26, 0x1, P6 ;  /* 0x0000001a11077211 */ /* 0x000fe200030f0eff */
[----:B-1----:R-:W-:Y:S01]  /*47b0*/  IMAD R11, R13, UR6, RZ ;  /* 0x000000060d0b7c24 */ /* 0x002fe2000f8e02ff */
[C---:B------:R-:W-:Y:S01]  /*47c0*/  ISETP.LT.AND P3, PT, R14.reuse, UR15, !P0 ;  /* 0x0000000f0e007c0c */ /* 0x040fe2000c761270 */
[----:B------:R1:W-:Y:S01]  /*47d0*/  @P1 STG.E.U16 desc[UR8][R2.64], R23 ;  /* 0x0000001702001986 */ /* 0x0003e2000c101508 */
[----:B------:R-:W-:Y:S01]  /*47e0*/  IMAD R14, R14, UR6, RZ ;  /* 0x000000060e0e7c24 */ /* 0x000fe2000f8e02ff */
[C---:B------:R-:W-:Y:S01]  /*47f0*/  ISETP.LT.AND P5, PT, R16.reuse, UR15, !P0 ;  /* 0x0000000f10007c0c */ /* 0x040fe2000c7a1270 */
[----:B------:R-:W-:Y:S01]  /*4800*/  IMAD R16, R16, UR6, RZ ;  /* 0x0000000610107c24 */ /* 0x000fe2000f8e02ff */
[----:B------:R2:W-:Y:S01]  /*4810*/  @P4 STG.E.U16 desc[UR8][R6.64], R29 ;  /* 0x0000001d06004986 */ /* 0x0005e2000c101508 */
[C---:B------:R-:W-:Y:S01]  /*4820*/  ISETP.LT.AND P4, PT, R15.reuse, UR15, !P0 ;  /* 0x0000000f0f007c0c */ /* 0x040fe2000c781270 */
[----:B------:R-:W-:Y:S01]  /*4830*/  IMAD R15, R15, UR6, RZ ;  /* 0x000000060f0f7c24 */ /* 0x000fe2000f8e02ff */
[----:B------:R-:W-:Y:S01]  /*4840*/  PRMT R25, R25, 0x7632, R25 ;  /* 0x0000763219197816 */ /* 0x000fe20000000019 */
[----:B------:R-:W-:Y:S01]  /*4850*/  IMAD R17, R0, UR6, RZ ;  /* 0x0000000600117c24 */ /* 0x000fe2000f8e02ff */
[----:B0-----:R-:W-:-:S02]  /*4860*/  LEA R4, P6, R16, R24, 0x1 ;  /* 0x0000001810047211 */ /* 0x001fc400078c08ff */
[----:B------:R-:W-:Y:S02]  /*4870*/  PRMT R31, R31, 0x7632, R31 ;  /* 0x000076321f1f7816 */ /* 0x000fe4000000001f */
[C---:B-1----:R-:W-:Y:S02]  /*4880*/  LEA R2, P1, R15.reuse, R24, 0x1 ;  /* 0x000000180f027211 */ /* 0x042fe400078208ff */
[----:B------:R-:W-:Y:S02]  /*4890*/  LEA.HI.X.SX32 R5, R16, R26, 0x1, P6 ;  /* 0x0000001a10057211 */ /* 0x000fe400030f0eff */
[----:B--2---:R-:W-:Y:S02]  /*48a0*/  LEA R6, P2, R14, R24, 0x1 ;  /* 0x000000180e067211 */ /* 0x004fe400078408ff */
[----:B------:R-:W-:Y:S01]  /*48b0*/  LEA.HI.X.SX32 R3, R15, R26, 0x1, P1 ;  /* 0x0000001a0f037211 */ /* 0x000fe200008f0eff */
[----:B------:R0:W-:Y:S01]  /*48c0*/  @P5 STG.E.U16 desc[UR8][R4.64], R25 ;  /* 0x0000001904005986 */ /* 0x0001e2000c101508 */
[----:B------:R-:W-:-:S02]  /*48d0*/  LEA R10, P1, R11, R24, 0x1 ;  /* 0x000000180b0a7211 */ /* 0x000fc400078208ff */
[-C--:B------:R-:W-:Y:S01]  /*48e0*/  LEA.HI.X.SX32 R7, R14, R26.reuse, 0x1, P2 ;  /* 0x0000001a0e077211 */ /* 0x080fe200010f0eff */
[----:B------:R1:W-:Y:S01]  /*48f0*/  @P4 STG.E.U16 desc[UR8][R2.64], R31 ;  /* 0x0000001f02004986 */ /* 0x0003e2000c101508 */
[----:B------:R-:W-:Y:S02]  /*4900*/  ISETP.LT.AND P2, PT, R12, UR15, !P0 ;  /* 0x0000000f0c007c0c */ /* 0x000fe4000c741270 */
[----:B------:R-:W-:Y:S02]  /*4910*/  LEA.HI.X.SX32 R11, R11, R26, 0x1, P1 ;  /* 0x0000001a0b0b7211 */ /* 0x000fe400008f0eff */
[----:B------:R-:W-:Y:S02]  /*4920*/  ISETP.LT.AND P1, PT, R13, UR15, !P0 ;  /* 0x0000000f0d007c0c */ /* 0x000fe4000c721270 */
[----:B------:R-:W-:Y:S02]  /*4930*/  ISETP.LT.AND P0, PT, R0, UR15, !P0 ;  /* 0x0000000f00007c0c */ /* 0x000fe4000c701270 */
[----:B------:R-:W-:-:S02]  /*4940*/  LEA R8, P6, R9, R24, 0x1 ;  /* 0x0000001809087211 */ /* 0x000fc400078c08ff */
[----:B------:R-:W-:Y:S02]  /*4950*/  PRMT R27, R27, 0x7632, R27 ;  /* 0x000076321b1b7816 */ /* 0x000fe4000000001b */
[----:B------:R-:W-:Y:S02]  /*4960*/  LEA.HI.X.SX32 R9, R9, R26, 0x1, P6 ;  /* 0x0000001a09097211 */ /* 0x000fe400030f0eff */
[----:B------:R-:W-:Y:S01]  /*4970*/  PRMT R33, R33, 0x7632, R33 ;  /* 0x0000763221217816 */ /* 0x000fe20000000021 */
[----:B------:R1:W-:Y:S01]  /*4980*/  @P3 STG.E.U16 desc[UR8][R6.64], R27 ;  /* 0x0000001b06003986 */ /* 0x0003e2000c101508 */
[----:B0-----:R-:W-:Y:S02]  /*4990*/  PRMT R5, R21, 0x7632, R5 ;  /* 0x0000763215057816 */ /* 0x001fe40000000005 */
[C---:B------:R-:W-:Y:S01]  /*49a0*/  LEA R12, P6, R17.reuse, R24, 0x1 ;  /* 0x00000018110c7211 */ /* 0x040fe200078c08ff */
[----:B------:R1:W-:Y:S03]  /*49b0*/  @P2 STG.E.U16 desc[UR8][R8.64], R33 ;  /* 0x0000002108002986 */ /* 0x0003e6000c101508 */
[----:B------:R-:W-:Y:S01]  /*49c0*/  LEA.HI.X.SX32 R13, R17, R26, 0x1, P6 ;  /* 0x0000001a110d7211 */ /* 0x000fe200030f0eff */
[----:B------:R1:W-:Y:S01]  /*49d0*/  @P1 STG.E.U16 desc[UR8][R10.64], R5 ;  /* 0x000000050a001986 */ /* 0x0003e2000c101508 */
[----:B------:R-:W-:Y:S07]  /*49e0*/  @!P0 EXIT ;  /* 0x000000000000894d */ /* 0x000fee0003800000 */
[----:B-1----:R-:W-:-:S05]  /*49f0*/  PRMT R6, R35, 0x7632, R6 ;  /* 0x0000763223067816 */ /* 0x002fca0000000006 */
[----:B------:R-:W-:Y:S01]  /*4a00*/  STG.E.U16 desc[UR8][R12.64], R6 ;  /* 0x000000060c007986 */ /* 0x000fe2000c101508 */
[----:B------:R-:W-:Y:S05]  /*4a10*/  EXIT ;  /* 0x000000000000794d */ /* 0x000fea0003800000 */
.L_x_3:
[----:B------:R-:W-:-:S00]  /*4a20*/  BRA `(.L_x_3) ;  /* 0xfffffffc00fc7947 */ /* 0x000fc0000383ffff */
[----:B------:R-:W-:-:S00]  /*4a30*/  NOP ;  /* 0x0000000000007918 */ /* 0x000fc00000000000 */
        /* <DEDUP_REMOVED lines=12> */
.L_x_4:


//--------------------- .nv.shared.matmul_kernel  --------------------------
	.section	.nv.shared.matmul_kernel,"aw",@nobits
	.sectionflags	@""
	.align	16
	.zero		1024


//--------------------- .nv.shared.reserved.0     --------------------------
	.section	.nv.shared.reserved.0,"aw",@nobits
	.weak		__nv_reservedSMEM_offset_0_alias
	.size		__nv_reservedSMEM_offset_0_alias, 0, 64
	.other		__nv_reservedSMEM_offset_0_alias,@"STO_CUDA_RESERVED_SHARED STV_DEFAULT"
__nv_reservedSMEM_offset_0_alias:
	.zero		0
	.zero		64


//--------------------- .nv.constant0.matmul_kernel --------------------------
	.section	.nv.constant0.matmul_kernel,"a",@progbits
	.sectionflags	@""
	.align	4
.nv.constant0.matmul_kernel:
	.zero		976


//--------------------- SYMBOLS --------------------------

	.type		.nv.reservedSmem.offset0,@object
	.size		.nv.reservedSmem.offset0,0x4
	.type		.nv.reservedSmem.cap,@object
	.size		.nv.reservedSmem.cap,0x4
